// auto-generated by cutlass_sweep.gemm — config: {"arch": "sm_100", "cluster_m": 1, "cluster_n": 1, "dtype": "e4m3", "dtype_b": "e4m3", "layout": "nt", "stages": 0, "tile_k": 256, "tile_m": 128, "tile_n": 64}
#include "cutlass/cutlass.h"
#include "cutlass/gemm/collective/collective_builder.hpp"
#include "cutlass/gemm/device/gemm_universal_adapter.h"
#include "cutlass/gemm/kernel/gemm_universal.hpp"
#include "cutlass/epilogue/collective/collective_builder.hpp"

using ElemA = cutlass::float_e4m3_t;
using ElemB = cutlass::float_e4m3_t;
using ElemCD = cutlass::float_e4m3_t;
using Acc  = float;
using TileShape    = cute::Shape<cute::_128, cute::_64, cute::_256>;
using ClusterShape = cute::Shape<cute::_1, cute::_1, cute::_1>;

using CollectiveEpilogue = typename cutlass::epilogue::collective::CollectiveBuilder<
    cutlass::arch::Sm100, cutlass::arch::OpClassTensorOp,
    TileShape, ClusterShape,
    cutlass::epilogue::collective::EpilogueTileAuto,
    Acc, Acc,
    ElemCD, cutlass::layout::RowMajor, 128 / cutlass::sizeof_bits<ElemCD>::value,
    ElemCD, cutlass::layout::RowMajor, 128 / cutlass::sizeof_bits<ElemCD>::value,
    cutlass::epilogue::collective::EpilogueScheduleAuto
  >::CollectiveOp;

using CollectiveMainloop = typename cutlass::gemm::collective::CollectiveBuilder<
    cutlass::arch::Sm100, cutlass::arch::OpClassTensorOp,
    ElemA, cutlass::layout::RowMajor, 128 / cutlass::sizeof_bits<ElemA>::value,
    ElemB, cutlass::layout::ColumnMajor, 128 / cutlass::sizeof_bits<ElemB>::value,
    Acc,
    TileShape, ClusterShape,
    cutlass::gemm::collective::StageCountAutoCarveout<static_cast<int>(sizeof(typename CollectiveEpilogue::SharedStorage))>,
    cutlass::gemm::collective::KernelScheduleAuto
  >::CollectiveOp;

using GemmKernel = cutlass::gemm::kernel::GemmUniversal<
    cute::Shape<int,int,int,int>,
    CollectiveMainloop,
    CollectiveEpilogue
>;
using Gemm = cutlass::gemm::device::GemmUniversalAdapter<GemmKernel>;

// Force the device kernel symbol into the cubin without needing a host main.
auto* _anchor = &cutlass::device_kernel<GemmKernel>;


// ===== COMPILED SASS (sm_100a) =====

	.target	sm_100a

	.elftype	@"ET_EXEC"


//--------------------- .note.nv.tkinfo           --------------------------
	.section	.note.nv.tkinfo,"",@"SHT_NOTE"
	.sectionflags	@"SHF_NOTE_NV_TKINFO"
	.tkinfo
        /*0018*/ 	.word	0x00000002
        /*0030*/ 	.string	""
        /*0030*/ 	.string	"ptxas"
        /*0030*/ 	.string	"Cuda compilation tools, release 13.0, V13.0.88"
        /*0030*/ 	.string	"Build cuda_13.0.r13.0/compiler.36424714_0"
        /*0030*/ 	.string	"-arch sm_100a -m 64 "



//--------------------- .note.nv.cuinfo           --------------------------
	.section	.note.nv.cuinfo,"",@"SHT_NOTE"
	.sectionflags	@"SHF_NOTE_NV_CUINFO"
        /*0018*/ 	.short	0x0002
        /*001a*/ 	.short	0x0064
        /*001c*/ 	.short	0x0082
	.zero		2


//--------------------- .nv.info                  --------------------------
	.section	.nv.info,"",@"SHT_CUDA_INFO"
	.align	4


	//----- nvinfo : EIATTR_REGCOUNT
	.align		4
        /*0000*/ 	.byte	0x04, 0x2f
        /*0002*/ 	.short	(.L_19 - .L_18)
	.align		4
.L_18:
        /*0004*/ 	.word	index@(_ZN7cutlass13device_kernelINS_4gemm6kernel13GemmUniversalIN4cute5tupleIJiiiiEEENS1_10collective13CollectiveMmaINS1_35MainloopSm100TmaUmmaWarpSpecializedILi4ELi2ELi4ENS5_IJNS4_1CILi1EEESB_SB_EEEEENS5_IJNSA_ILi128EEENSA_ILi64EEENSA_ILi256EEEEEENS_12float_e4m3_tENS5_IJlSB_lEEESI_SJ_NS4_8TiledMMAINS4_8MMA_AtomIJNS4_10MMA_TraitsINS4_19SM100_MMA_F8F6F4_SSEJSI_SI_fSE_SF_NS4_17integral_constantINS4_4UMMA5MajorELSQ_0EEESR_NSO_INSP_7ScaleInELSS_0EEEST_EEEEEENS4_6LayoutISC_NS5_IJNSA_ILi0EEESX_SX_EEEEENS5_IJNS4_10UnderscoreES10_S10_EEEEENS4_13SM90_TMA_LOADENS4_14ComposedLayoutINS4_7SwizzleILi3ELi4ELi3EEENS4_18smem_ptr_flag_bitsILi8EEENSW_INS5_IJNSA_ILi8EEESE_EEENS5_IJSE_SB_EEEEEEEvNS4_8identityES13_S1D_vS1E_EENS_8epilogue10collective18CollectiveEpilogueINS1G_23Sm100TmaWarpSpecializedILi1ELi1ELi64ELb0ELb0EEEJSH_NS5_IJNSW_ISE_SB_EENSW_ISF_SB_EEEEESI_SJ_SI_SJ_NS1G_6fusion15FusionCallbacksIS1K_NS1O_17LinearCombinationISI_fSI_fLNS_15FloatRoundStyleE2EEESH_S1N_JEEENS4_5SM1004TMEM4LOAD26SM100_TMEM_LOAD_32dp32b64xES13_NS14_INS15_ILi2ELi4ELi3EEES18_NSW_INS5_IJS19_SF_EEENS5_IJSF_SB_EEEEEEENS4_39AutoVectorizingCopyWithAssumedAlignmentILi128EEENS4_14SM90_TMA_STOREES22_S24_S24_EEEvvEEEEvNT_6ParamsE)
        /*0008*/ 	.word	0x000000c2


	//----- nvinfo : EIATTR_FRAME_SIZE
	.align		4
.L_19:
        /*000c*/ 	.byte	0x04, 0x11
        /*000e*/ 	.short	(.L_21 - .L_20)
	.align		4
.L_20:
        /*0010*/ 	.word	index@($__internal_2_$__cuda_sm10x_tcgen05_guardrail_trap_unallocated_columns_being_dealloced)
        /*0014*/ 	.word	0x00000000


	//----- nvinfo : EIATTR_FRAME_SIZE
	.align		4
.L_21:
        /*0018*/ 	.byte	0x04, 0x11
        /*001a*/ 	.short	(.L_23 - .L_22)
	.align		4
.L_22:
        /*001c*/ 	.word	index@($__internal_1_$__cuda_sm10x_tcgen05_guardrail_trap_phase_invalid_during_alloc)
        /*0020*/ 	.word	0x00000000


	//----- nvinfo : EIATTR_FRAME_SIZE
	.align		4
.L_23:
        /*0024*/ 	.byte	0x04, 0x11
        /*0026*/ 	.short	(.L_25 - .L_24)
	.align		4
.L_24:
        /*0028*/ 	.word	index@($__internal_0_$__cuda_sm10x_tcgen05_guardrail_trap_col_being_dealloced_not_returned_by_alloc)
        /*002c*/ 	.word	0x00000000


	//----- nvinfo : EIATTR_FRAME_SIZE
	.align		4
.L_25:
        /*0030*/ 	.byte	0x04, 0x11
        /*0032*/ 	.short	(.L_27 - .L_26)
	.align		4
.L_26:
        /*0034*/ 	.word	index@(_ZN7cutlass13device_kernelINS_4gemm6kernel13GemmUniversalIN4cute5tupleIJiiiiEEENS1_10collective13CollectiveMmaINS1_35MainloopSm100TmaUmmaWarpSpecializedILi4ELi2ELi4ENS5_IJNS4_1CILi1EEESB_SB_EEEEENS5_IJNSA_ILi128EEENSA_ILi64EEENSA_ILi256EEEEEENS_12float_e4m3_tENS5_IJlSB_lEEESI_SJ_NS4_8TiledMMAINS4_8MMA_AtomIJNS4_10MMA_TraitsINS4_19SM100_MMA_F8F6F4_SSEJSI_SI_fSE_SF_NS4_17integral_constantINS4_4UMMA5MajorELSQ_0EEESR_NSO_INSP_7ScaleInELSS_0EEEST_EEEEEENS4_6LayoutISC_NS5_IJNSA_ILi0EEESX_SX_EEEEENS5_IJNS4_10UnderscoreES10_S10_EEEEENS4_13SM90_TMA_LOADENS4_14ComposedLayoutINS4_7SwizzleILi3ELi4ELi3EEENS4_18smem_ptr_flag_bitsILi8EEENSW_INS5_IJNSA_ILi8EEESE_EEENS5_IJSE_SB_EEEEEEEvNS4_8identityES13_S1D_vS1E_EENS_8epilogue10collective18CollectiveEpilogueINS1G_23Sm100TmaWarpSpecializedILi1ELi1ELi64ELb0ELb0EEEJSH_NS5_IJNSW_ISE_SB_EENSW_ISF_SB_EEEEESI_SJ_SI_SJ_NS1G_6fusion15FusionCallbacksIS1K_NS1O_17LinearCombinationISI_fSI_fLNS_15FloatRoundStyleE2EEESH_S1N_JEEENS4_5SM1004TMEM4LOAD26SM100_TMEM_LOAD_32dp32b64xES13_NS14_INS15_ILi2ELi4ELi3EEES18_NSW_INS5_IJS19_SF_EEENS5_IJSF_SB_EEEEEEENS4_39AutoVectorizingCopyWithAssumedAlignmentILi128EEENS4_14SM90_TMA_STOREES22_S24_S24_EEEvvEEEEvNT_6ParamsE)
        /*0038*/ 	.word	0x00000000


	//----- nvinfo : EIATTR_MIN_STACK_SIZE
	.align		4
.L_27:
        /*003c*/ 	.byte	0x04, 0x12
        /*003e*/ 	.short	(.L_29 - .L_28)
	.align		4
.L_28:
        /*0040*/ 	.word	index@(_ZN7cutlass13device_kernelINS_4gemm6kernel13GemmUniversalIN4cute5tupleIJiiiiEEENS1_10collective13CollectiveMmaINS1_35MainloopSm100TmaUmmaWarpSpecializedILi4ELi2ELi4ENS5_IJNS4_1CILi1EEESB_SB_EEEEENS5_IJNSA_ILi128EEENSA_ILi64EEENSA_ILi256EEEEEENS_12float_e4m3_tENS5_IJlSB_lEEESI_SJ_NS4_8TiledMMAINS4_8MMA_AtomIJNS4_10MMA_TraitsINS4_19SM100_MMA_F8F6F4_SSEJSI_SI_fSE_SF_NS4_17integral_constantINS4_4UMMA5MajorELSQ_0EEESR_NSO_INSP_7ScaleInELSS_0EEEST_EEEEEENS4_6LayoutISC_NS5_IJNSA_ILi0EEESX_SX_EEEEENS5_IJNS4_10UnderscoreES10_S10_EEEEENS4_13SM90_TMA_LOADENS4_14ComposedLayoutINS4_7SwizzleILi3ELi4ELi3EEENS4_18smem_ptr_flag_bitsILi8EEENSW_INS5_IJNSA_ILi8EEESE_EEENS5_IJSE_SB_EEEEEEEvNS4_8identityES13_S1D_vS1E_EENS_8epilogue10collective18CollectiveEpilogueINS1G_23Sm100TmaWarpSpecializedILi1ELi1ELi64ELb0ELb0EEEJSH_NS5_IJNSW_ISE_SB_EENSW_ISF_SB_EEEEESI_SJ_SI_SJ_NS1G_6fusion15FusionCallbacksIS1K_NS1O_17LinearCombinationISI_fSI_fLNS_15FloatRoundStyleE2EEESH_S1N_JEEENS4_5SM1004TMEM4LOAD26SM100_TMEM_LOAD_32dp32b64xES13_NS14_INS15_ILi2ELi4ELi3EEES18_NSW_INS5_IJS19_SF_EEENS5_IJSF_SB_EEEEEEENS4_39AutoVectorizingCopyWithAssumedAlignmentILi128EEENS4_14SM90_TMA_STOREES22_S24_S24_EEEvvEEEEvNT_6ParamsE)
        /*0044*/ 	.word	0x00000000
.L_29:


//--------------------- .nv.compat                --------------------------
	.section	.nv.compat,"",@"SHT_CUDA_COMPAT_INFO"
	.align	4
        /*0000*/ 	.byte	0x02, 0x09, 0x01, 0x00, 0x02, 0x02, 0x02, 0x00, 0x02, 0x05, 0x05, 0x00, 0x03, 0x07, 0x01, 0x01
        /*0010*/ 	.byte	0x02, 0x03, 0x01, 0x00, 0x02, 0x06, 0x01, 0x00, 0x04, 0x0b, 0x08, 0x00, 0x09, 0x00, 0x00, 0x00
        /*0020*/ 	.byte	0x00, 0x00, 0x00, 0x00


//--------------------- .nv.info._ZN7cutlass13device_kernelINS_4gemm6kernel13GemmUniversalIN4cute5tupleIJiiiiEEENS1_10collective13CollectiveMmaINS1_35MainloopSm100TmaUmmaWarpSpecializedILi4ELi2ELi4ENS5_IJNS4_1CILi1EEESB_SB_EEEEENS5_IJNSA_ILi128EEENSA_ILi64EEENSA_ILi256EEEEEENS_12float_e4m3_tENS5_IJlSB_lEEESI_SJ_NS4_8TiledMMAINS4_8MMA_AtomIJNS4_10MMA_TraitsINS4_19SM100_MMA_F8F6F4_SSEJSI_SI_fSE_SF_NS4_17integral_constantINS4_4UMMA5MajorELSQ_0EEESR_NSO_INSP_7ScaleInELSS_0EEEST_EEEEEENS4_6LayoutISC_NS5_IJNSA_ILi0EEESX_SX_EEEEENS5_IJNS4_10UnderscoreES10_S10_EEEEENS4_13SM90_TMA_LOADENS4_14ComposedLayoutINS4_7SwizzleILi3ELi4ELi3EEENS4_18smem_ptr_flag_bitsILi8EEENSW_INS5_IJNSA_ILi8EEESE_EEENS5_IJSE_SB_EEEEEEEvNS4_8identityES13_S1D_vS1E_EENS_8epilogue10collective18CollectiveEpilogueINS1G_23Sm100TmaWarpSpecializedILi1ELi1ELi64ELb0ELb0EEEJSH_NS5_IJNSW_ISE_SB_EENSW_ISF_SB_EEEEESI_SJ_SI_SJ_NS1G_6fusion15FusionCallbacksIS1K_NS1O_17LinearCombinationISI_fSI_fLNS_15FloatRoundStyleE2EEESH_S1N_JEEENS4_5SM1004TMEM4LOAD26SM100_TMEM_LOAD_32dp32b64xES13_NS14_INS15_ILi2ELi4ELi3EEES18_NSW_INS5_IJS19_SF_EEENS5_IJSF_SB_EEEEEEENS4_39AutoVectorizingCopyWithAssumedAlignmentILi128EEENS4_14SM90_TMA_STOREES22_S24_S24_EEEvvEEEEvNT_6ParamsE --------------------------
	.section	.nv.info._ZN7cutlass13device_kernelINS_4gemm6kernel13GemmUniversalIN4cute5tupleIJiiiiEEENS1_10collective13CollectiveMmaINS1_35MainloopSm100TmaUmmaWarpSpecializedILi4ELi2ELi4ENS5_IJNS4_1CILi1EEESB_SB_EEEEENS5_IJNSA_ILi128EEENSA_ILi64EEENSA_ILi256EEEEEENS_12float_e4m3_tENS5_IJlSB_lEEESI_SJ_NS4_8TiledMMAINS4_8MMA_AtomIJNS4_10MMA_TraitsINS4_19SM100_MMA_F8F6F4_SSEJSI_SI_fSE_SF_NS4_17integral_constantINS4_4UMMA5MajorELSQ_0EEESR_NSO_INSP_7ScaleInELSS_0EEEST_EEEEEENS4_6LayoutISC_NS5_IJNSA_ILi0EEESX_SX_EEEEENS5_IJNS4_10UnderscoreES10_S10_EEEEENS4_13SM90_TMA_LOADENS4_14ComposedLayoutINS4_7SwizzleILi3ELi4ELi3EEENS4_18smem_ptr_flag_bitsILi8EEENSW_INS5_IJNSA_ILi8EEESE_EEENS5_IJSE_SB_EEEEEEEvNS4_8identityES13_S1D_vS1E_EENS_8epilogue10collective18CollectiveEpilogueINS1G_23Sm100TmaWarpSpecializedILi1ELi1ELi64ELb0ELb0EEEJSH_NS5_IJNSW_ISE_SB_EENSW_ISF_SB_EEEEESI_SJ_SI_SJ_NS1G_6fusion15FusionCallbacksIS1K_NS1O_17LinearCombinationISI_fSI_fLNS_15FloatRoundStyleE2EEESH_S1N_JEEENS4_5SM1004TMEM4LOAD26SM100_TMEM_LOAD_32dp32b64xES13_NS14_INS15_ILi2ELi4ELi3EEES18_NSW_INS5_IJS19_SF_EEENS5_IJSF_SB_EEEEEEENS4_39AutoVectorizingCopyWithAssumedAlignmentILi128EEENS4_14SM90_TMA_STOREES22_S24_S24_EEEvvEEEEvNT_6ParamsE,"",@"SHT_CUDA_INFO"
	.sectionflags	@""
	.align	4


	//----- nvinfo : EIATTR_CUDA_API_VERSION
	.align		4
        /*0000*/ 	.byte	0x04, 0x37
        /*0002*/ 	.short	(.L_31 - .L_30)
.L_30:
        /*0004*/ 	.word	0x00000082


	//----- nvinfo : EIATTR_KPARAM_INFO
	.align		4
.L_31:
        /*0008*/ 	.byte	0x04, 0x17
        /*000a*/ 	.short	(.L_33 - .L_32)
.L_32:
        /*000c*/ 	.word	0x00000000
        /*0010*/ 	.short	0x0000
        /*0012*/ 	.short	0x0000
        /*0014*/ 	.byte	0x00, 0xf0, 0x01, 0x20


	//----- nvinfo : EIATTR_AT_ENTRY_FRAGMENTS
	.align		4
.L_33:
        /*0018*/ 	.byte	0x04, 0x4f
        /*001a*/ 	.short	(.L_35 - .L_34)


	//   ....[0]....
.L_34:
        /*001c*/ 	.word	0x00000006


	//----- nvinfo : EIATTR_RESERVED_SMEM_USED
	.align		4
.L_35:
        /*0020*/ 	.byte	0x01, 0x41
	.zero		2


	//----- nvinfo : EIATTR_SPARSE_MMA_MASK
	.align		4
        /*0024*/ 	.byte	0x03, 0x50
        /*0026*/ 	.short	0x0000


	//----- nvinfo : EIATTR_TCGEN05_1CTA_USED
	.align		4
        /*0028*/ 	.byte	0x01, 0x51
	.zero		2


	//----- nvinfo : EIATTR_MAXREG_COUNT
	.align		4
        /*002c*/ 	.byte	0x03, 0x1b
        /*002e*/ 	.short	0x00ff


	//----- nvinfo : EIATTR_NUM_BARRIERS
	.align		4
        /*0030*/ 	.byte	0x02, 0x4c
        /*0032*/ 	.byte	0x07
	.zero		1


	//----- nvinfo : EIATTR_EXTERNS
	.align		4
        /*0034*/ 	.byte	0x04, 0x0f
        /*0036*/ 	.short	(.L_37 - .L_36)


	//   ....[0]....
	.align		4
.L_36:
        /*0038*/ 	.word	index@(__assertfail)


	//----- nvinfo : EIATTR_MERCURY_ISA_VERSION
	.align		4
.L_37:
        /*003c*/ 	.byte	0x03, 0x5f
        /*003e*/ 	.short	0x0101


	//----- nvinfo : EIATTR_INT_WARP_WIDE_INSTR_OFFSETS
	.align		4
        /*0040*/ 	.byte	0x04, 0x31
        /*0042*/ 	.short	(.L_39 - .L_38)


	//   ....[0]....
.L_38:
        /*0044*/ 	.word	0x00001ee0


	//   ....[1]....
        /*0048*/ 	.word	0x00003af0


	//   ....[2]....
        /*004c*/ 	.word	0x00003b10


	//   ....[3]....
        /*0050*/ 	.word	0x00003b40


	//   ....[4]....
        /*0054*/ 	.word	0x00004550


	//   ....[5]....
        /*0058*/ 	.word	0x00004640


	//----- nvinfo : EIATTR_COOP_GROUP_MASK_REGIDS
	.align		4
.L_39:
        /*005c*/ 	.byte	0x04, 0x29
        /*005e*/ 	.short	(.L_41 - .L_40)


	//   ....[0]....
.L_40:
        /*0060*/ 	.word	0xffffffff


	//   ....[1]....
        /*0064*/ 	.word	0xffffffff


	//   ....[2]....
        /*0068*/ 	.word	0xffffffff


	//   ....[3]....
        /*006c*/ 	.word	0xffffffff


	//   ....[4]....
        /*0070*/ 	.word	0xffffffff


	//   ....[5]....
        /*0074*/ 	.word	0xffffffff


	//   ....[6]....
        /*0078*/ 	.word	0xffffffff


	//   ....[7]....
        /*007c*/ 	.word	0xffffffff


	//   ....[8]....
        /*0080*/ 	.word	0xffffffff


	//   ....[9]....
        /*0084*/ 	.word	0xffffffff


	//   ....[10]....
        /*0088*/ 	.word	0xffffffff


	//   ....[11]....
        /*008c*/ 	.word	0xffffffff


	//   ....[12]....
        /*0090*/ 	.word	0xffffffff


	//----- nvinfo : EIATTR_COOP_GROUP_INSTR_OFFSETS
	.align		4
.L_41:
        /*0094*/ 	.byte	0x04, 0x28
        /*0096*/ 	.short	(.L_43 - .L_42)


	//   ....[0]....
.L_42:
        /*0098*/ 	.word	0x00000090


	//   ....[1]....
        /*009c*/ 	.word	0x000004d0


	//   ....[2]....
        /*00a0*/ 	.word	0x00000640


	//   ....[3]....
        /*00a4*/ 	.word	0x00000780


	//   ....[4]....
        /*00a8*/ 	.word	0x00000880


	//   ....[5]....
        /*00ac*/ 	.word	0x000009f0


	//   ....[6]....
        /*00b0*/ 	.word	0x00000b90


	//   ....[7]....
        /*00b4*/ 	.word	0x00001dc0


	//   ....[8]....
        /*00b8*/ 	.word	0x00002ba0


	//   ....[9]....
        /*00bc*/ 	.word	0x00002db0


	//   ....[10]....
        /*00c0*/ 	.word	0x00002de0


	//   ....[11]....
        /*00c4*/ 	.word	0x000039d0


	//   ....[12]....
        /*00c8*/ 	.word	0x00003c00


	//----- nvinfo : EIATTR_VRC_CTA_INIT_COUNT
	.align		4
.L_43:
        /*00cc*/ 	.byte	0x02, 0x4a
        /*00ce*/ 	.byte	0x80
	.zero		1


	//----- nvinfo : EIATTR_SYSCALL_OFFSETS
	.align		4
        /*00d0*/ 	.byte	0x04, 0x46
        /*00d2*/ 	.short	(.L_45 - .L_44)


	//   ....[0]....
.L_44:
        /*00d4*/ 	.word	0x00005030


	//   ....[1]....
        /*00d8*/ 	.word	0x00005170


	//   ....[2]....
        /*00dc*/ 	.word	0x00005910


	//----- nvinfo : EIATTR_MBARRIER_INSTR_OFFSETS
	.align		4
.L_45:
        /*00e0*/ 	.byte	0x04, 0x39
        /*00e2*/ 	.short	(.L_47 - .L_46)


	//   ....[0]....
.L_46:
        /*00e4*/ 	.word	0x000005b0
        /*00e8*/ 	.word	0x000000ff
        /*00ec*/ 	.word	0x00000000
        /*00f0*/ 	.short	0x0100
        /*00f2*/ 	.byte	0x05
	.zero		1


	//   ....[1]....
        /*00f4*/ 	.word	0x000005c0
        /*00f8*/ 	.word	0x000000ff
        /*00fc*/ 	.word	0x00000020
        /*0100*/ 	.short	0x0100
        /*0102*/ 	.byte	0x05
	.zero		1


	//   ....[2]....
        /*0104*/ 	.word	0x000005d0
        /*0108*/ 	.word	0x000000ff
        /*010c*/ 	.word	0x00000008
        /*0110*/ 	.short	0x0100
        /*0112*/ 	.byte	0x05
	.zero		1


	//   ....[3]....
        /*0114*/ 	.word	0x000005e0
        /*0118*/ 	.word	0x000000ff
        /*011c*/ 	.word	0x00000028
        /*0120*/ 	.short	0x0100
        /*0122*/ 	.byte	0x05
	.zero		1


	//   ....[4]....
        /*0124*/ 	.word	0x000005f0
        /*0128*/ 	.word	0x000000ff
        /*012c*/ 	.word	0x00000010
        /*0130*/ 	.short	0x0100
        /*0132*/ 	.byte	0x05
	.zero		1


	//   ....[5]....
        /*0134*/ 	.word	0x00000600
        /*0138*/ 	.word	0x000000ff
        /*013c*/ 	.word	0x00000030
        /*0140*/ 	.short	0x0100
        /*0142*/ 	.byte	0x05
	.zero		1


	//   ....[6]....
        /*0144*/ 	.word	0x00000610
        /*0148*/ 	.word	0x000000ff
        /*014c*/ 	.word	0x00000018
        /*0150*/ 	.short	0x0100
        /*0152*/ 	.byte	0x05
	.zero		1


	//   ....[7]....
        /*0154*/ 	.word	0x00000620
        /*0158*/ 	.word	0x000000ff
        /*015c*/ 	.word	0x00000038
        /*0160*/ 	.short	0x0100
        /*0162*/ 	.byte	0x05
	.zero		1


	//   ....[8]....
        /*0164*/ 	.word	0x00000750
        /*0168*/ 	.word	0x000000ff
        /*016c*/ 	.word	0x00000040
        /*0170*/ 	.short	0x0100
        /*0172*/ 	.byte	0x06
	.zero		1


	//   ....[9]....
        /*0174*/ 	.word	0x00000760
        /*0178*/ 	.word	0x000000ff
        /*017c*/ 	.word	0x00000048
        /*0180*/ 	.short	0x0100
        /*0182*/ 	.byte	0x06
	.zero		1


	//   ....[10]....
        /*0184*/ 	.word	0x00000850
        /*0188*/ 	.word	0x000000ff
        /*018c*/ 	.word	0x00000050
        /*0190*/ 	.short	0x0100
        /*0192*/ 	.byte	0x05
	.zero		1


	//   ....[11]....
        /*0194*/ 	.word	0x00000860
        /*0198*/ 	.word	0x000000ff
        /*019c*/ 	.word	0x00000058
        /*01a0*/ 	.short	0x0100
        /*01a2*/ 	.byte	0x05
	.zero		1


	//   ....[12]....
        /*01a4*/ 	.word	0x000009a0
        /*01a8*/ 	.word	0x000000ff
        /*01ac*/ 	.word	0x00000060
        /*01b0*/ 	.short	0x0100
        /*01b2*/ 	.byte	0x05
	.zero		1


	//   ....[13]....
        /*01b4*/ 	.word	0x000009b0
        /*01b8*/ 	.word	0x000000ff
        /*01bc*/ 	.word	0x00000070
        /*01c0*/ 	.short	0x0100
        /*01c2*/ 	.byte	0x05
	.zero		1


	//   ....[14]....
        /*01c4*/ 	.word	0x000009c0
        /*01c8*/ 	.word	0x000000ff
        /*01cc*/ 	.word	0x00000068
        /*01d0*/ 	.short	0x0100
        /*01d2*/ 	.byte	0x05
	.zero		1


	//   ....[15]....
        /*01d4*/ 	.word	0x000009d0
        /*01d8*/ 	.word	0x000000ff
        /*01dc*/ 	.word	0x00000078
        /*01e0*/ 	.short	0x0100
        /*01e2*/ 	.byte	0x05
	.zero		1


	//   ....[16]....
        /*01e4*/ 	.word	0x00000b00
        /*01e8*/ 	.word	0x000000ff
        /*01ec*/ 	.word	0x00000080
        /*01f0*/ 	.short	0x0100
        /*01f2*/ 	.byte	0x06
	.zero		1


	//   ....[17]....
        /*01f4*/ 	.word	0x00000b10
        /*01f8*/ 	.word	0x000000ff
        /*01fc*/ 	.word	0x000000a0
        /*0200*/ 	.short	0x0100
        /*0202*/ 	.byte	0x06
	.zero		1


	//   ....[18]....
        /*0204*/ 	.word	0x00000b20
        /*0208*/ 	.word	0x000000ff
        /*020c*/ 	.word	0x00000088
        /*0210*/ 	.short	0x0100
        /*0212*/ 	.byte	0x06
	.zero		1


	//   ....[19]....
        /*0214*/ 	.word	0x00000b30
        /*0218*/ 	.word	0x000000ff
        /*021c*/ 	.word	0x000000a8
        /*0220*/ 	.short	0x0100
        /*0222*/ 	.byte	0x06
	.zero		1


	//   ....[20]....
        /*0224*/ 	.word	0x00000b40
        /*0228*/ 	.word	0x000000ff
        /*022c*/ 	.word	0x00000090
        /*0230*/ 	.short	0x0100
        /*0232*/ 	.byte	0x06
	.zero		1


	//   ....[21]....
        /*0234*/ 	.word	0x00000b50
        /*0238*/ 	.word	0x000000ff
        /*023c*/ 	.word	0x000000b0
        /*0240*/ 	.short	0x0100
        /*0242*/ 	.byte	0x06
	.zero		1


	//   ....[22]....
        /*0244*/ 	.word	0x00000b60
        /*0248*/ 	.word	0x000000ff
        /*024c*/ 	.word	0x00000098
        /*0250*/ 	.short	0x0100
        /*0252*/ 	.byte	0x06
	.zero		1


	//   ....[23]....
        /*0254*/ 	.word	0x00000b70
        /*0258*/ 	.word	0x000000ff
        /*025c*/ 	.word	0x000000b8
        /*0260*/ 	.short	0x0100
        /*0262*/ 	.byte	0x06
	.zero		1


	//   ....[24]....
        /*0264*/ 	.word	0x00000c60
        /*0268*/ 	.word	0x000000ff
        /*026c*/ 	.word	0x000000c0
        /*0270*/ 	.short	0x0100
        /*0272*/ 	.byte	0x05
	.zero		1


	//   ....[25]....
        /*0274*/ 	.word	0x00000c70
        /*0278*/ 	.word	0x000000ff
        /*027c*/ 	.word	0x000000d0
        /*0280*/ 	.short	0x0100
        /*0282*/ 	.byte	0x05
	.zero		1


	//   ....[26]....
        /*0284*/ 	.word	0x00000c80
        /*0288*/ 	.word	0x000000ff
        /*028c*/ 	.word	0x000000c8
        /*0290*/ 	.short	0x0100
        /*0292*/ 	.byte	0x05
	.zero		1


	//   ....[27]....
        /*0294*/ 	.word	0x00000c90
        /*0298*/ 	.word	0x000000ff
        /*029c*/ 	.word	0x000000d8
        /*02a0*/ 	.short	0x0100
        /*02a2*/ 	.byte	0x05
	.zero		1


	//   ....[28]....
        /*02a4*/ 	.word	0x00001560
        /*02a8*/ 	.word	0x00000003
        /*02ac*/ 	.word	0x000000d0
        /*02b0*/ 	.short	0x010a
        /*02b2*/ 	.byte	0xff
	.zero		1


	//   ....[29]....
        /*02b4*/ 	.word	0x00001590
        /*02b8*/ 	.word	0x00000003
        /*02bc*/ 	.word	0x000000c0
        /*02c0*/ 	.short	0x0101
        /*02c2*/ 	.byte	0xff
	.zero		1


	//   ....[30]....
        /*02c4*/ 	.word	0x00001660
        /*02c8*/ 	.word	0x000000ff
        /*02cc*/ 	.word	0x00000020
        /*02d0*/ 	.short	0x010a
        /*02d2*/ 	.byte	0x08
	.zero		1


	//   ....[31]....
        /*02d4*/ 	.word	0x00001700
        /*02d8*/ 	.word	0x000000ff
        /*02dc*/ 	.word	0x00000020
        /*02e0*/ 	.short	0x010a
        /*02e2*/ 	.byte	0x21
	.zero		1


	//   ....[32]....
        /*02e4*/ 	.word	0x00001850
        /*02e8*/ 	.word	0x000000ff
        /*02ec*/ 	.word	0x00000020
        /*02f0*/ 	.short	0x010a
        /*02f2*/ 	.byte	0x08
	.zero		1


	//   ....[33]....
        /*02f4*/ 	.word	0x00001a20
        /*02f8*/ 	.word	0x000000ff
        /*02fc*/ 	.word	0x00000058
        /*0300*/ 	.short	0x0101
        /*0302*/ 	.byte	0x04
	.zero		1


	//   ....[34]....
        /*0304*/ 	.word	0x00001a40
        /*0308*/ 	.word	0x000000ff
        /*030c*/ 	.word	0x00000020
        /*0310*/ 	.short	0x010a
        /*0312*/ 	.byte	0x08
	.zero		1


	//   ....[35]....
        /*0314*/ 	.word	0x00001ac0
        /*0318*/ 	.word	0x000000ff
        /*031c*/ 	.word	0x00000020
        /*0320*/ 	.short	0x010a
        /*0322*/ 	.byte	0x21
	.zero		1


	//   ....[36]....
        /*0324*/ 	.word	0x00001c10
        /*0328*/ 	.word	0x000000ff
        /*032c*/ 	.word	0x00000020
        /*0330*/ 	.short	0x010a
        /*0332*/ 	.byte	0x08
	.zero		1


	//   ....[37]....
        /*0334*/ 	.word	0x00001df0
        /*0338*/ 	.word	0x00000002
        /*033c*/ 	.word	0x00000060
        /*0340*/ 	.short	0x010a
        /*0342*/ 	.byte	0xff
	.zero		1


	//   ....[38]....
        /*0344*/ 	.word	0x00001eb0
        /*0348*/ 	.word	0x00000002
        /*034c*/ 	.word	0x00000000
        /*0350*/ 	.short	0x0101
        /*0352*/ 	.byte	0xff
	.zero		1


	//   ....[39]....
        /*0354*/ 	.word	0x00002410
        /*0358*/ 	.word	0x000000ff
        /*035c*/ 	.word	0x00000000
        /*0360*/ 	.short	0x010a
        /*0362*/ 	.byte	0x05
	.zero		1


	//   ....[40]....
        /*0364*/ 	.word	0x000024a0
        /*0368*/ 	.word	0x000000ff
        /*036c*/ 	.word	0x00000000
        /*0370*/ 	.short	0x010a
        /*0372*/ 	.byte	0x05
	.zero		1


	//   ....[41]....
        /*0374*/ 	.word	0x00002530
        /*0378*/ 	.word	0x000000ff
        /*037c*/ 	.word	0x00000000
        /*0380*/ 	.short	0x010a
        /*0382*/ 	.byte	0x05
	.zero		1


	//   ....[42]....
        /*0384*/ 	.word	0x000025d0
        /*0388*/ 	.word	0x00000000
        /*038c*/ 	.word	0x00000000
        /*0390*/ 	.short	0x010a
        /*0392*/ 	.byte	0xff
	.zero		1


	//   ....[43]....
        /*0394*/ 	.word	0x000026f0
        /*0398*/ 	.word	0x00000000
        /*039c*/ 	.word	0x000000c0
        /*03a0*/ 	.short	0x010a
        /*03a2*/ 	.byte	0xff
	.zero		1


	//   ....[44]....
        /*03a4*/ 	.word	0x00002750
        /*03a8*/ 	.word	0x00000004
        /*03ac*/ 	.word	0x00000000
        /*03b0*/ 	.short	0x0101
        /*03b2*/ 	.byte	0xff
	.zero		1


	//   ....[45]....
        /*03b4*/ 	.word	0x00002770
        /*03b8*/ 	.word	0x000000ff
        /*03bc*/ 	.word	0x00000070
        /*03c0*/ 	.short	0x010a
        /*03c2*/ 	.byte	0x05
	.zero		1


	//   ....[46]....
        /*03c4*/ 	.word	0x00002890
        /*03c8*/ 	.word	0x00000000
        /*03cc*/ 	.word	0x00000060
        /*03d0*/ 	.short	0x010a
        /*03d2*/ 	.byte	0xff
	.zero		1


	//   ....[47]....
        /*03d4*/ 	.word	0x000029a0
        /*03d8*/ 	.word	0x00000000
        /*03dc*/ 	.word	0x00000000
        /*03e0*/ 	.short	0x0101
        /*03e2*/ 	.byte	0xff
	.zero		1


	//   ....[48]....
        /*03e4*/ 	.word	0x00002a30
        /*03e8*/ 	.word	0x000000ff
        /*03ec*/ 	.word	0x00000070
        /*03f0*/ 	.short	0x0106
        /*03f2*/ 	.byte	0x05
	.zero		1


	//   ....[49]....
        /*03f4*/ 	.word	0x00002a50
        /*03f8*/ 	.word	0x000000ff
        /*03fc*/ 	.word	0x00000070
        /*0400*/ 	.short	0x010a
        /*0402*/ 	.byte	0x05
	.zero		1


	//   ....[50]....
        /*0404*/ 	.word	0x00002ae0
        /*0408*/ 	.word	0x000000ff
        /*040c*/ 	.word	0x00000070
        /*0410*/ 	.short	0x0106
        /*0412*/ 	.byte	0x04
	.zero		1


	//   ....[51]....
        /*0414*/ 	.word	0x00002b20
        /*0418*/ 	.word	0x00000000
        /*041c*/ 	.word	0x00000070
        /*0420*/ 	.short	0x010a
        /*0422*/ 	.byte	0xff
	.zero		1


	//   ....[52]....
        /*0424*/ 	.word	0x000030e0
        /*0428*/ 	.word	0x00000000
        /*042c*/ 	.word	0x00000060
        /*0430*/ 	.short	0x010a
        /*0432*/ 	.byte	0xff
	.zero		1


	//   ....[53]....
        /*0434*/ 	.word	0x000031e0
        /*0438*/ 	.word	0x00000003
        /*043c*/ 	.word	0x00000000
        /*0440*/ 	.short	0x0101
        /*0442*/ 	.byte	0xff
	.zero		1


	//   ....[54]....
        /*0444*/ 	.word	0x000031f0
        /*0448*/ 	.word	0x000000ff
        /*044c*/ 	.word	0x00000000
        /*0450*/ 	.short	0x010a
        /*0452*/ 	.byte	0x07
	.zero		1


	//   ....[55]....
        /*0454*/ 	.word	0x00003220
        /*0458*/ 	.word	0x000000ff
        /*045c*/ 	.word	0x000000a0
        /*0460*/ 	.short	0x010a
        /*0462*/ 	.byte	0x06
	.zero		1


	//   ....[56]....
        /*0464*/ 	.word	0x000032f0
        /*0468*/ 	.word	0x000000ff
        /*046c*/ 	.word	0x00000000
        /*0470*/ 	.short	0x010a
        /*0472*/ 	.byte	0x0b
	.zero		1


	//   ....[57]....
        /*0474*/ 	.word	0x00003420
        /*0478*/ 	.word	0x000000ff
        /*047c*/ 	.word	0x00000000
        /*0480*/ 	.short	0x010a
        /*0482*/ 	.byte	0x22
	.zero		1


	//   ....[58]....
        /*0484*/ 	.word	0x00003800
        /*0488*/ 	.word	0x000000ff
        /*048c*/ 	.word	0x00000000
        /*0490*/ 	.short	0x010a
        /*0492*/ 	.byte	0x06
	.zero		1


	//   ....[59]....
        /*0494*/ 	.word	0x00003890
        /*0498*/ 	.word	0x000000ff
        /*049c*/ 	.word	0x00000000
        /*04a0*/ 	.short	0x010a
        /*04a2*/ 	.byte	0x06
	.zero		1


	//   ....[60]....
        /*04a4*/ 	.word	0x00003920
        /*04a8*/ 	.word	0x000000ff
        /*04ac*/ 	.word	0x00000000
        /*04b0*/ 	.short	0x010a
        /*04b2*/ 	.byte	0x06
	.zero		1


	//   ....[61]....
        /*04b4*/ 	.word	0x000039b0
        /*04b8*/ 	.word	0x000000ff
        /*04bc*/ 	.word	0x00000000
        /*04c0*/ 	.short	0x010a
        /*04c2*/ 	.byte	0x07
	.zero		1


	//   ....[62]....
        /*04c4*/ 	.word	0x00003df0
        /*04c8*/ 	.word	0x00000000
        /*04cc*/ 	.word	0x00000060
        /*04d0*/ 	.short	0x010a
        /*04d2*/ 	.byte	0xff
	.zero		1


	//   ....[63]....
        /*04d4*/ 	.word	0x00003ee0
        /*04d8*/ 	.word	0x00000000
        /*04dc*/ 	.word	0x00000000
        /*04e0*/ 	.short	0x0101
        /*04e2*/ 	.byte	0xff
	.zero		1


	//   ....[64]....
        /*04e4*/ 	.word	0x00004200
        /*04e8*/ 	.word	0x000000ff
        /*04ec*/ 	.word	0x00000058
        /*04f0*/ 	.short	0x010a
        /*04f2*/ 	.byte	0x06
	.zero		1


	//   ....[65]....
        /*04f4*/ 	.word	0x00004380
        /*04f8*/ 	.word	0x000000ff
        /*04fc*/ 	.word	0x00000048
        /*0500*/ 	.short	0x010a
        /*0502*/ 	.byte	0x06
	.zero		1


	//   ....[66]....
        /*0504*/ 	.word	0x000046b0
        /*0508*/ 	.word	0x000000ff
        /*050c*/ 	.word	0x00000040
        /*0510*/ 	.short	0x010b
        /*0512*/ 	.byte	0x06
	.zero		1


	//   ....[67]....
        /*0514*/ 	.word	0x000046d0
        /*0518*/ 	.word	0x000000ff
        /*051c*/ 	.word	0x00000000
        /*0520*/ 	.short	0x0101
        /*0522*/ 	.byte	0x25
	.zero		1


	//   ....[68]....
        /*0524*/ 	.word	0x00004710
        /*0528*/ 	.word	0x00000000
        /*052c*/ 	.word	0x00000048
        /*0530*/ 	.short	0x010a
        /*0532*/ 	.byte	0xff
	.zero		1


	//   ....[69]....
        /*0534*/ 	.word	0x00004a40
        /*0538*/ 	.word	0x00000000
        /*053c*/ 	.word	0x00000060
        /*0540*/ 	.short	0x010a
        /*0542*/ 	.byte	0xff
	.zero		1


	//   ....[70]....
        /*0544*/ 	.word	0x00004b50
        /*0548*/ 	.word	0x00000000
        /*054c*/ 	.word	0x00000000
        /*0550*/ 	.short	0x0101
        /*0552*/ 	.byte	0xff
	.zero		1


	//   ....[71]....
        /*0554*/ 	.word	0x000054f0
        /*0558*/ 	.word	0x000000ff
        /*055c*/ 	.word	0x00000040
        /*0560*/ 	.short	0x010a
        /*0562*/ 	.byte	0x2b
	.zero		1


	//   ....[72]....
        /*0564*/ 	.word	0x00005500
        /*0568*/ 	.word	0x0000009c
        /*056c*/ 	.word	0x00000080
        /*0570*/ 	.short	0x010a
        /*0572*/ 	.byte	0xff
	.zero		1


	//   ....[73]....
        /*0574*/ 	.word	0x00005690
        /*0578*/ 	.word	0x000000ff
        /*057c*/ 	.word	0x00000040
        /*0580*/ 	.short	0x010a
        /*0582*/ 	.byte	0x2b
	.zero		1


	//   ....[74]....
        /*0584*/ 	.word	0x00005790
        /*0588*/ 	.word	0x000000ff
        /*058c*/ 	.word	0x00000000
        /*0590*/ 	.short	0x0101
        /*0592*/ 	.byte	0x04
	.zero		1


	//   ....[75]....
        /*0594*/ 	.word	0x000057f0
        /*0598*/ 	.word	0x0000009c
        /*059c*/ 	.word	0x00000080
        /*05a0*/ 	.short	0x010a
        /*05a2*/ 	.byte	0xff
	.zero		1


	//   ....[76]....
        /*05a4*/ 	.word	0x00005bb0
        /*05a8*/ 	.word	0x000000ff
        /*05ac*/ 	.word	0x00000000
        /*05b0*/ 	.short	0x0101
        /*05b2*/ 	.byte	0x05
	.zero		1


	//   ....[77]....
        /*05b4*/ 	.word	0x00006c60
        /*05b8*/ 	.word	0x00000003
        /*05bc*/ 	.word	0x000000d0
        /*05c0*/ 	.short	0x010a
        /*05c2*/ 	.byte	0xff
	.zero		1


	//   ....[78]....
        /*05c4*/ 	.word	0x00006cc0
        /*05c8*/ 	.word	0x00000002
        /*05cc*/ 	.word	0x00000020
        /*05d0*/ 	.short	0x010a
        /*05d2*/ 	.byte	0xff
	.zero		1


	//   ....[79]....
        /*05d4*/ 	.word	0x00006d20
        /*05d8*/ 	.word	0x00000002
        /*05dc*/ 	.word	0x00000020
        /*05e0*/ 	.short	0x010a
        /*05e2*/ 	.byte	0xff
	.zero		1


	//   ....[80]....
        /*05e4*/ 	.word	0x00006d70
        /*05e8*/ 	.word	0x00000002
        /*05ec*/ 	.word	0x00000060
        /*05f0*/ 	.short	0x010a
        /*05f2*/ 	.byte	0xff
	.zero		1


	//   ....[81]....
        /*05f4*/ 	.word	0x00006dd0
        /*05f8*/ 	.word	0x00000000
        /*05fc*/ 	.word	0x00000000
        /*0600*/ 	.short	0x010a
        /*0602*/ 	.byte	0xff
	.zero		1


	//   ....[82]....
        /*0604*/ 	.word	0x00006e30
        /*0608*/ 	.word	0x00000000
        /*060c*/ 	.word	0x00000000
        /*0610*/ 	.short	0x010a
        /*0612*/ 	.byte	0xff
	.zero		1


	//   ....[83]....
        /*0614*/ 	.word	0x00006e90
        /*0618*/ 	.word	0x00000000
        /*061c*/ 	.word	0x00000000
        /*0620*/ 	.short	0x010a
        /*0622*/ 	.byte	0xff
	.zero		1


	//   ....[84]....
        /*0624*/ 	.word	0x00006ee0
        /*0628*/ 	.word	0x00000000
        /*062c*/ 	.word	0x000000c0
        /*0630*/ 	.short	0x010a
        /*0632*/ 	.byte	0xff
	.zero		1


	//   ....[85]....
        /*0634*/ 	.word	0x00006f40
        /*0638*/ 	.word	0x00000000
        /*063c*/ 	.word	0x00000070
        /*0640*/ 	.short	0x010a
        /*0642*/ 	.byte	0xff
	.zero		1


	//   ....[86]....
        /*0644*/ 	.word	0x00006f90
        /*0648*/ 	.word	0x00000000
        /*064c*/ 	.word	0x00000060
        /*0650*/ 	.short	0x010a
        /*0652*/ 	.byte	0xff
	.zero		1


	//   ....[87]....
        /*0654*/ 	.word	0x00006ff0
        /*0658*/ 	.word	0x00000000
        /*065c*/ 	.word	0x00000070
        /*0660*/ 	.short	0x010a
        /*0662*/ 	.byte	0xff
	.zero		1


	//   ....[88]....
        /*0664*/ 	.word	0x00007040
        /*0668*/ 	.word	0x00000000
        /*066c*/ 	.word	0x00000060
        /*0670*/ 	.short	0x010a
        /*0672*/ 	.byte	0xff
	.zero		1


	//   ....[89]....
        /*0674*/ 	.word	0x000070a0
        /*0678*/ 	.word	0x00000003
        /*067c*/ 	.word	0x000000a0
        /*0680*/ 	.short	0x010a
        /*0682*/ 	.byte	0xff
	.zero		1


	//   ....[90]....
        /*0684*/ 	.word	0x00007100
        /*0688*/ 	.word	0x00000000
        /*068c*/ 	.word	0x00000000
        /*0690*/ 	.short	0x010a
        /*0692*/ 	.byte	0xff
	.zero		1


	//   ....[91]....
        /*0694*/ 	.word	0x00007160
        /*0698*/ 	.word	0x00000000
        /*069c*/ 	.word	0x00000000
        /*06a0*/ 	.short	0x010a
        /*06a2*/ 	.byte	0xff
	.zero		1


	//   ....[92]....
        /*06a4*/ 	.word	0x000071c0
        /*06a8*/ 	.word	0x00000000
        /*06ac*/ 	.word	0x00000000
        /*06b0*/ 	.short	0x010a
        /*06b2*/ 	.byte	0xff
	.zero		1


	//   ....[93]....
        /*06b4*/ 	.word	0x00007220
        /*06b8*/ 	.word	0x00000000
        /*06bc*/ 	.word	0x00000000
        /*06c0*/ 	.short	0x010a
        /*06c2*/ 	.byte	0xff
	.zero		1


	//   ....[94]....
        /*06c4*/ 	.word	0x00007280
        /*06c8*/ 	.word	0x00000000
        /*06cc*/ 	.word	0x00000000
        /*06d0*/ 	.short	0x010a
        /*06d2*/ 	.byte	0xff
	.zero		1


	//   ....[95]....
        /*06d4*/ 	.word	0x000072d0
        /*06d8*/ 	.word	0x00000000
        /*06dc*/ 	.word	0x00000060
        /*06e0*/ 	.short	0x010a
        /*06e2*/ 	.byte	0xff
	.zero		1


	//   ....[96]....
        /*06e4*/ 	.word	0x00007330
        /*06e8*/ 	.word	0x00000000
        /*06ec*/ 	.word	0x00000058
        /*06f0*/ 	.short	0x010a
        /*06f2*/ 	.byte	0xff
	.zero		1


	//   ....[97]....
        /*06f4*/ 	.word	0x00007390
        /*06f8*/ 	.word	0x00000003
        /*06fc*/ 	.word	0x00000048
        /*0700*/ 	.short	0x010a
        /*0702*/ 	.byte	0xff
	.zero		1


	//   ....[98]....
        /*0704*/ 	.word	0x000073e0
        /*0708*/ 	.word	0x00000000
        /*070c*/ 	.word	0x00000060
        /*0710*/ 	.short	0x010a
        /*0712*/ 	.byte	0xff
	.zero		1


	//   ....[99]....
        /*0714*/ 	.word	0x00007440
        /*0718*/ 	.word	0x00000000
        /*071c*/ 	.word	0x00000040
        /*0720*/ 	.short	0x010a
        /*0722*/ 	.byte	0xff
	.zero		1


	//   ....[100]....
        /*0724*/ 	.word	0x00007490
        /*0728*/ 	.word	0x0000009c
        /*072c*/ 	.word	0x00000080
        /*0730*/ 	.short	0x010a
        /*0732*/ 	.byte	0xff
	.zero		1


	//----- nvinfo : EIATTR_NUM_MBARRIERS
	.align		4
.L_47:
        /*0734*/ 	.byte	0x03, 0x38
        /*0736*/ 	.short	0x001c


	//----- nvinfo : EIATTR_EXIT_INSTR_OFFSETS
	.align		4
        /*0738*/ 	.byte	0x04, 0x1c
        /*073a*/ 	.short	(.L_49 - .L_48)


	//   ....[0]....
.L_48:
        /*073c*/ 	.word	0x00002600


	//   ....[1]....
        /*0740*/ 	.word	0x00002af0


	//   ....[2]....
        /*0744*/ 	.word	0x00002b50


	//   ....[3]....
        /*0748*/ 	.word	0x00003c10


	//   ....[4]....
        /*074c*/ 	.word	0x00004740


	//   ....[5]....
        /*0750*/ 	.word	0x00004780


	//   ....[6]....
        /*0754*/ 	.word	0x00006c50


	//----- nvinfo : EIATTR_MAX_THREADS
	.align		4
.L_49:
        /*0758*/ 	.byte	0x04, 0x05
        /*075a*/ 	.short	(.L_51 - .L_50)
.L_50:
        /*075c*/ 	.word	0x00000100
        /*0760*/ 	.word	0x00000001
        /*0764*/ 	.word	0x00000001


	//----- nvinfo : EIATTR_CRS_STACK_SIZE
	.align		4
.L_51:
        /*0768*/ 	.byte	0x04, 0x1e
        /*076a*/ 	.short	(.L_53 - .L_52)
.L_52:
        /*076c*/ 	.word	0x00000000


	//----- nvinfo : EIATTR_CBANK_PARAM_SIZE
	.align		4
.L_53:
        /*0770*/ 	.byte	0x03, 0x19
        /*0772*/ 	.short	0x0800


	//----- nvinfo : EIATTR_PARAM_CBANK
	.align		4
        /*0774*/ 	.byte	0x04, 0x0a
        /*0776*/ 	.short	(.L_55 - .L_54)
	.align		4
.L_54:
        /*0778*/ 	.word	index@(.nv.constant0._ZN7cutlass13device_kernelINS_4gemm6kernel13GemmUniversalIN4cute5tupleIJiiiiEEENS1_10collective13CollectiveMmaINS1_35MainloopSm100TmaUmmaWarpSpecializedILi4ELi2ELi4ENS5_IJNS4_1CILi1EEESB_SB_EEEEENS5_IJNSA_ILi128EEENSA_ILi64EEENSA_ILi256EEEEEENS_12float_e4m3_tENS5_IJlSB_lEEESI_SJ_NS4_8TiledMMAINS4_8MMA_AtomIJNS4_10MMA_TraitsINS4_19SM100_MMA_F8F6F4_SSEJSI_SI_fSE_SF_NS4_17integral_constantINS4_4UMMA5MajorELSQ_0EEESR_NSO_INSP_7ScaleInELSS_0EEEST_EEEEEENS4_6LayoutISC_NS5_IJNSA_ILi0EEESX_SX_EEEEENS5_IJNS4_10UnderscoreES10_S10_EEEEENS4_13SM90_TMA_LOADENS4_14ComposedLayoutINS4_7SwizzleILi3ELi4ELi3EEENS4_18smem_ptr_flag_bitsILi8EEENSW_INS5_IJNSA_ILi8EEESE_EEENS5_IJSE_SB_EEEEEEEvNS4_8identityES13_S1D_vS1E_EENS_8epilogue10collective18CollectiveEpilogueINS1G_23Sm100TmaWarpSpecializedILi1ELi1ELi64ELb0ELb0EEEJSH_NS5_IJNSW_ISE_SB_EENSW_ISF_SB_EEEEESI_SJ_SI_SJ_NS1G_6fusion15FusionCallbacksIS1K_NS1O_17LinearCombinationISI_fSI_fLNS_15FloatRoundStyleE2EEESH_S1N_JEEENS4_5SM1004TMEM4LOAD26SM100_TMEM_LOAD_32dp32b64xES13_NS14_INS15_ILi2ELi4ELi3EEES18_NSW_INS5_IJS19_SF_EEENS5_IJSF_SB_EEEEEEENS4_39AutoVectorizingCopyWithAssumedAlignmentILi128EEENS4_14SM90_TMA_STOREES22_S24_S24_EEEvvEEEEvNT_6ParamsE)
        /*077c*/ 	.short	0x0380
        /*077e*/ 	.short	0x0800


	//----- nvinfo : EIATTR_SW_WAR
	.align		4
.L_55:
        /*0780*/ 	.byte	0x04, 0x36
        /*0782*/ 	.short	(.L_57 - .L_56)
.L_56:
        /*0784*/ 	.word	0x00000008
.L_57:


//--------------------- .nv.callgraph             --------------------------
	.section	.nv.callgraph,"",@"SHT_CUDA_CALLGRAPH"
	.align	4
	.sectionentsize	8
	.align		4
        /*0000*/ 	.word	0x00000000
	.align		4
        /*0004*/ 	.word	0xffffffff
	.align		4
        /*0008*/ 	.word	index@(_ZN7cutlass13device_kernelINS_4gemm6kernel13GemmUniversalIN4cute5tupleIJiiiiEEENS1_10collective13CollectiveMmaINS1_35MainloopSm100TmaUmmaWarpSpecializedILi4ELi2ELi4ENS5_IJNS4_1CILi1EEESB_SB_EEEEENS5_IJNSA_ILi128EEENSA_ILi64EEENSA_ILi256EEEEEENS_12float_e4m3_tENS5_IJlSB_lEEESI_SJ_NS4_8TiledMMAINS4_8MMA_AtomIJNS4_10MMA_TraitsINS4_19SM100_MMA_F8F6F4_SSEJSI_SI_fSE_SF_NS4_17integral_constantINS4_4UMMA5MajorELSQ_0EEESR_NSO_INSP_7ScaleInELSS_0EEEST_EEEEEENS4_6LayoutISC_NS5_IJNSA_ILi0EEESX_SX_EEEEENS5_IJNS4_10UnderscoreES10_S10_EEEEENS4_13SM90_TMA_LOADENS4_14ComposedLayoutINS4_7SwizzleILi3ELi4ELi3EEENS4_18smem_ptr_flag_bitsILi8EEENSW_INS5_IJNSA_ILi8EEESE_EEENS5_IJSE_SB_EEEEEEEvNS4_8identityES13_S1D_vS1E_EENS_8epilogue10collective18CollectiveEpilogueINS1G_23Sm100TmaWarpSpecializedILi1ELi1ELi64ELb0ELb0EEEJSH_NS5_IJNSW_ISE_SB_EENSW_ISF_SB_EEEEESI_SJ_SI_SJ_NS1G_6fusion15FusionCallbacksIS1K_NS1O_17LinearCombinationISI_fSI_fLNS_15FloatRoundStyleE2EEESH_S1N_JEEENS4_5SM1004TMEM4LOAD26SM100_TMEM_LOAD_32dp32b64xES13_NS14_INS15_ILi2ELi4ELi3EEES18_NSW_INS5_IJS19_SF_EEENS5_IJSF_SB_EEEEEEENS4_39AutoVectorizingCopyWithAssumedAlignmentILi128EEENS4_14SM90_TMA_STOREES22_S24_S24_EEEvvEEEEvNT_6ParamsE)
	.align		4
        /*000c*/ 	.word	index@(__assertfail)
	.align		4
        /*0010*/ 	.word	0x00000000
	.align		4
        /*0014*/ 	.word	0xfffffffe
	.align		4
        /*0018*/ 	.word	0x00000000
	.align		4
        /*001c*/ 	.word	0xfffffffd
	.align		4
        /*0020*/ 	.word	0x00000000
	.align		4
        /*0024*/ 	.word	0xfffffffc


//--------------------- .nv.constant4             --------------------------
	.section	.nv.constant4,"a",@progbits
	.align	8
	.align		8
.nv.constant4:
        /*0000*/ 	.dword	__assertfail
	.align		8
        /*0008*/ 	.dword	__unnamed_1
	.align		8
        /*0010*/ 	.dword	__unnamed_2
	.align		8
        /*0018*/ 	.dword	_ZN40_INTERNAL_6c73b8d1_4_k_cu_7b20caf4_238474cuda3std3__45__cpo5beginE
	.align		8
        /*0020*/ 	.dword	_ZN40_INTERNAL_6c73b8d1_4_k_cu_7b20caf4_238474cuda3std3__45__cpo3endE
	.align		8
        /*0028*/ 	.dword	_ZN40_INTERNAL_6c73b8d1_4_k_cu_7b20caf4_238474cuda3std3__45__cpo6cbeginE
	.align		8
        /*0030*/ 	.dword	_ZN40_INTERNAL_6c73b8d1_4_k_cu_7b20caf4_238474cuda3std3__45__cpo4cendE
	.align		8
        /*0038*/ 	.dword	_ZN40_INTERNAL_6c73b8d1_4_k_cu_7b20caf4_238474cuda3std3__442_GLOBAL__N__6c73b8d1_4_k_cu_7b20caf4_238476ignoreE
	.align		8
        /*0040*/ 	.dword	_ZN40_INTERNAL_6c73b8d1_4_k_cu_7b20caf4_238474cuda3std3__419piecewise_constructE
	.align		8
        /*0048*/ 	.dword	_ZN40_INTERNAL_6c73b8d1_4_k_cu_7b20caf4_238474cuda3std3__48in_placeE
	.align		8
        /*0050*/ 	.dword	_ZN40_INTERNAL_6c73b8d1_4_k_cu_7b20caf4_238474cuda3std6ranges3__45__cpo4swapE
	.align		8
        /*0058*/ 	.dword	_ZN40_INTERNAL_6c73b8d1_4_k_cu_7b20caf4_238474cuda3std6ranges3__45__cpo9iter_moveE
	.align		8
        /*0060*/ 	.dword	_ZN40_INTERNAL_6c73b8d1_4_k_cu_7b20caf4_238474cute7productE
	.align		8
        /*0068*/ 	.dword	_ZN40_INTERNAL_6c73b8d1_4_k_cu_7b20caf4_238474cute1_E
	.align		8
        /*0070*/ 	.dword	$str$25
	.align		8
        /*0078*/ 	.dword	$str$26
	.align		8
        /*0080*/ 	.dword	$str$27
	.align		8
        /*0088*/ 	.dword	$str$28


//--------------------- .text._ZN7cutlass13device_kernelINS_4gemm6kernel13GemmUniversalIN4cute5tupleIJiiiiEEENS1_10collective13CollectiveMmaINS1_35MainloopSm100TmaUmmaWarpSpecializedILi4ELi2ELi4ENS5_IJNS4_1CILi1EEESB_SB_EEEEENS5_IJNSA_ILi128EEENSA_ILi64EEENSA_ILi256EEEEEENS_12float_e4m3_tENS5_IJlSB_lEEESI_SJ_NS4_8TiledMMAINS4_8MMA_AtomIJNS4_10MMA_TraitsINS4_19SM100_MMA_F8F6F4_SSEJSI_SI_fSE_SF_NS4_17integral_constantINS4_4UMMA5MajorELSQ_0EEESR_NSO_INSP_7ScaleInELSS_0EEEST_EEEEEENS4_6LayoutISC_NS5_IJNSA_ILi0EEESX_SX_EEEEENS5_IJNS4_10UnderscoreES10_S10_EEEEENS4_13SM90_TMA_LOADENS4_14ComposedLayoutINS4_7SwizzleILi3ELi4ELi3EEENS4_18smem_ptr_flag_bitsILi8EEENSW_INS5_IJNSA_ILi8EEESE_EEENS5_IJSE_SB_EEEEEEEvNS4_8identityES13_S1D_vS1E_EENS_8epilogue10collective18CollectiveEpilogueINS1G_23Sm100TmaWarpSpecializedILi1ELi1ELi64ELb0ELb0EEEJSH_NS5_IJNSW_ISE_SB_EENSW_ISF_SB_EEEEESI_SJ_SI_SJ_NS1G_6fusion15FusionCallbacksIS1K_NS1O_17LinearCombinationISI_fSI_fLNS_15FloatRoundStyleE2EEESH_S1N_JEEENS4_5SM1004TMEM4LOAD26SM100_TMEM_LOAD_32dp32b64xES13_NS14_INS15_ILi2ELi4ELi3EEES18_NSW_INS5_IJS19_SF_EEENS5_IJSF_SB_EEEEEEENS4_39AutoVectorizingCopyWithAssumedAlignmentILi128EEENS4_14SM90_TMA_STOREES22_S24_S24_EEEvvEEEEvNT_6ParamsE --------------------------
	.section	.text._ZN7cutlass13device_kernelINS_4gemm6kernel13GemmUniversalIN4cute5tupleIJiiiiEEENS1_10collective13CollectiveMmaINS1_35MainloopSm100TmaUmmaWarpSpecializedILi4ELi2ELi4ENS5_IJNS4_1CILi1EEESB_SB_EEEEENS5_IJNSA_ILi128EEENSA_ILi64EEENSA_ILi256EEEEEENS_12float_e4m3_tENS5_IJlSB_lEEESI_SJ_NS4_8TiledMMAINS4_8MMA_AtomIJNS4_10MMA_TraitsINS4_19SM100_MMA_F8F6F4_SSEJSI_SI_fSE_SF_NS4_17integral_constantINS4_4UMMA5MajorELSQ_0EEESR_NSO_INSP_7ScaleInELSS_0EEEST_EEEEEENS4_6LayoutISC_NS5_IJNSA_ILi0EEESX_SX_EEEEENS5_IJNS4_10UnderscoreES10_S10_EEEEENS4_13SM90_TMA_LOADENS4_14ComposedLayoutINS4_7SwizzleILi3ELi4ELi3EEENS4_18smem_ptr_flag_bitsILi8EEENSW_INS5_IJNSA_ILi8EEESE_EEENS5_IJSE_SB_EEEEEEEvNS4_8identityES13_S1D_vS1E_EENS_8epilogue10collective18CollectiveEpilogueINS1G_23Sm100TmaWarpSpecializedILi1ELi1ELi64ELb0ELb0EEEJSH_NS5_IJNSW_ISE_SB_EENSW_ISF_SB_EEEEESI_SJ_SI_SJ_NS1G_6fusion15FusionCallbacksIS1K_NS1O_17LinearCombinationISI_fSI_fLNS_15FloatRoundStyleE2EEESH_S1N_JEEENS4_5SM1004TMEM4LOAD26SM100_TMEM_LOAD_32dp32b64xES13_NS14_INS15_ILi2ELi4ELi3EEES18_NSW_INS5_IJS19_SF_EEENS5_IJSF_SB_EEEEEEENS4_39AutoVectorizingCopyWithAssumedAlignmentILi128EEENS4_14SM90_TMA_STOREES22_S24_S24_EEEvvEEEEvNT_6ParamsE,"ax",@progbits
	.align	128
.text._ZN7cutlass13device_kernelINS_4gemm6kernel13GemmUniversalIN4cute5tupleIJiiiiEEENS1_10collective13CollectiveMmaINS1_35MainloopSm100TmaUmmaWarpSpecializedILi4ELi2ELi4ENS5_IJNS4_1CILi1EEESB_SB_EEEEENS5_IJNSA_ILi128EEENSA_ILi64EEENSA_ILi256EEEEEENS_12float_e4m3_tENS5_IJlSB_lEEESI_SJ_NS4_8TiledMMAINS4_8MMA_AtomIJNS4_10MMA_TraitsINS4_19SM100_MMA_F8F6F4_SSEJSI_SI_fSE_SF_NS4_17integral_constantINS4_4UMMA5MajorELSQ_0EEESR_NSO_INSP_7ScaleInELSS_0EEEST_EEEEEENS4_6LayoutISC_NS5_IJNSA_ILi0EEESX_SX_EEEEENS5_IJNS4_10UnderscoreES10_S10_EEEEENS4_13SM90_TMA_LOADENS4_14ComposedLayoutINS4_7SwizzleILi3ELi4ELi3EEENS4_18smem_ptr_flag_bitsILi8EEENSW_INS5_IJNSA_ILi8EEESE_EEENS5_IJSE_SB_EEEEEEEvNS4_8identityES13_S1D_vS1E_EENS_8epilogue10collective18CollectiveEpilogueINS1G_23Sm100TmaWarpSpecializedILi1ELi1ELi64ELb0ELb0EEEJSH_NS5_IJNSW_ISE_SB_EENSW_ISF_SB_EEEEESI_SJ_SI_SJ_NS1G_6fusion15FusionCallbacksIS1K_NS1O_17LinearCombinationISI_fSI_fLNS_15FloatRoundStyleE2EEESH_S1N_JEEENS4_5SM1004TMEM4LOAD26SM100_TMEM_LOAD_32dp32b64xES13_NS14_INS15_ILi2ELi4ELi3EEES18_NSW_INS5_IJS19_SF_EEENS5_IJSF_SB_EEEEEEENS4_39AutoVectorizingCopyWithAssumedAlignmentILi128EEENS4_14SM90_TMA_STOREES22_S24_S24_EEEvvEEEEvNT_6ParamsE:
        .type           _ZN7cutlass13device_kernelINS_4gemm6kernel13GemmUniversalIN4cute5tupleIJiiiiEEENS1_10collective13CollectiveMmaINS1_35MainloopSm100TmaUmmaWarpSpecializedILi4ELi2ELi4ENS5_IJNS4_1CILi1EEESB_SB_EEEEENS5_IJNSA_ILi128EEENSA_ILi64EEENSA_ILi256EEEEEENS_12float_e4m3_tENS5_IJlSB_lEEESI_SJ_NS4_8TiledMMAINS4_8MMA_AtomIJNS4_10MMA_TraitsINS4_19SM100_MMA_F8F6F4_SSEJSI_SI_fSE_SF_NS4_17integral_constantINS4_4UMMA5MajorELSQ_0EEESR_NSO_INSP_7ScaleInELSS_0EEEST_EEEEEENS4_6LayoutISC_NS5_IJNSA_ILi0EEESX_SX_EEEEENS5_IJNS4_10UnderscoreES10_S10_EEEEENS4_13SM90_TMA_LOADENS4_14ComposedLayoutINS4_7SwizzleILi3ELi4ELi3EEENS4_18smem_ptr_flag_bitsILi8EEENSW_INS5_IJNSA_ILi8EEESE_EEENS5_IJSE_SB_EEEEEEEvNS4_8identityES13_S1D_vS1E_EENS_8epilogue10collective18CollectiveEpilogueINS1G_23Sm100TmaWarpSpecializedILi1ELi1ELi64ELb0ELb0EEEJSH_NS5_IJNSW_ISE_SB_EENSW_ISF_SB_EEEEESI_SJ_SI_SJ_NS1G_6fusion15FusionCallbacksIS1K_NS1O_17LinearCombinationISI_fSI_fLNS_15FloatRoundStyleE2EEESH_S1N_JEEENS4_5SM1004TMEM4LOAD26SM100_TMEM_LOAD_32dp32b64xES13_NS14_INS15_ILi2ELi4ELi3EEES18_NSW_INS5_IJS19_SF_EEENS5_IJSF_SB_EEEEEEENS4_39AutoVectorizingCopyWithAssumedAlignmentILi128EEENS4_14SM90_TMA_STOREES22_S24_S24_EEEvvEEEEvNT_6ParamsE,@function
        .size           _ZN7cutlass13device_kernelINS_4gemm6kernel13GemmUniversalIN4cute5tupleIJiiiiEEENS1_10collective13CollectiveMmaINS1_35MainloopSm100TmaUmmaWarpSpecializedILi4ELi2ELi4ENS5_IJNS4_1CILi1EEESB_SB_EEEEENS5_IJNSA_ILi128EEENSA_ILi64EEENSA_ILi256EEEEEENS_12float_e4m3_tENS5_IJlSB_lEEESI_SJ_NS4_8TiledMMAINS4_8MMA_AtomIJNS4_10MMA_TraitsINS4_19SM100_MMA_F8F6F4_SSEJSI_SI_fSE_SF_NS4_17integral_constantINS4_4UMMA5MajorELSQ_0EEESR_NSO_INSP_7ScaleInELSS_0EEEST_EEEEEENS4_6LayoutISC_NS5_IJNSA_ILi0EEESX_SX_EEEEENS5_IJNS4_10UnderscoreES10_S10_EEEEENS4_13SM90_TMA_LOADENS4_14ComposedLayoutINS4_7SwizzleILi3ELi4ELi3EEENS4_18smem_ptr_flag_bitsILi8EEENSW_INS5_IJNSA_ILi8EEESE_EEENS5_IJSE_SB_EEEEEEEvNS4_8identityES13_S1D_vS1E_EENS_8epilogue10collective18CollectiveEpilogueINS1G_23Sm100TmaWarpSpecializedILi1ELi1ELi64ELb0ELb0EEEJSH_NS5_IJNSW_ISE_SB_EENSW_ISF_SB_EEEEESI_SJ_SI_SJ_NS1G_6fusion15FusionCallbacksIS1K_NS1O_17LinearCombinationISI_fSI_fLNS_15FloatRoundStyleE2EEESH_S1N_JEEENS4_5SM1004TMEM4LOAD26SM100_TMEM_LOAD_32dp32b64xES13_NS14_INS15_ILi2ELi4ELi3EEES18_NSW_INS5_IJS19_SF_EEENS5_IJSF_SB_EEEEEEENS4_39AutoVectorizingCopyWithAssumedAlignmentILi128EEENS4_14SM90_TMA_STOREES22_S24_S24_EEEvvEEEEvNT_6ParamsE,(.L_x_128 - _ZN7cutlass13device_kernelINS_4gemm6kernel13GemmUniversalIN4cute5tupleIJiiiiEEENS1_10collective13CollectiveMmaINS1_35MainloopSm100TmaUmmaWarpSpecializedILi4ELi2ELi4ENS5_IJNS4_1CILi1EEESB_SB_EEEEENS5_IJNSA_ILi128EEENSA_ILi64EEENSA_ILi256EEEEEENS_12float_e4m3_tENS5_IJlSB_lEEESI_SJ_NS4_8TiledMMAINS4_8MMA_AtomIJNS4_10MMA_TraitsINS4_19SM100_MMA_F8F6F4_SSEJSI_SI_fSE_SF_NS4_17integral_constantINS4_4UMMA5MajorELSQ_0EEESR_NSO_INSP_7ScaleInELSS_0EEEST_EEEEEENS4_6LayoutISC_NS5_IJNSA_ILi0EEESX_SX_EEEEENS5_IJNS4_10UnderscoreES10_S10_EEEEENS4_13SM90_TMA_LOADENS4_14ComposedLayoutINS4_7SwizzleILi3ELi4ELi3EEENS4_18smem_ptr_flag_bitsILi8EEENSW_INS5_IJNSA_ILi8EEESE_EEENS5_IJSE_SB_EEEEEEEvNS4_8identityES13_S1D_vS1E_EENS_8epilogue10collective18CollectiveEpilogueINS1G_23Sm100TmaWarpSpecializedILi1ELi1ELi64ELb0ELb0EEEJSH_NS5_IJNSW_ISE_SB_EENSW_ISF_SB_EEEEESI_SJ_SI_SJ_NS1G_6fusion15FusionCallbacksIS1K_NS1O_17LinearCombinationISI_fSI_fLNS_15FloatRoundStyleE2EEESH_S1N_JEEENS4_5SM1004TMEM4LOAD26SM100_TMEM_LOAD_32dp32b64xES13_NS14_INS15_ILi2ELi4ELi3EEES18_NSW_INS5_IJS19_SF_EEENS5_IJSF_SB_EEEEEEENS4_39AutoVectorizingCopyWithAssumedAlignmentILi128EEENS4_14SM90_TMA_STOREES22_S24_S24_EEEvvEEEEvNT_6ParamsE)
        .other          _ZN7cutlass13device_kernelINS_4gemm6kernel13GemmUniversalIN4cute5tupleIJiiiiEEENS1_10collective13CollectiveMmaINS1_35MainloopSm100TmaUmmaWarpSpecializedILi4ELi2ELi4ENS5_IJNS4_1CILi1EEESB_SB_EEEEENS5_IJNSA_ILi128EEENSA_ILi64EEENSA_ILi256EEEEEENS_12float_e4m3_tENS5_IJlSB_lEEESI_SJ_NS4_8TiledMMAINS4_8MMA_AtomIJNS4_10MMA_TraitsINS4_19SM100_MMA_F8F6F4_SSEJSI_SI_fSE_SF_NS4_17integral_constantINS4_4UMMA5MajorELSQ_0EEESR_NSO_INSP_7ScaleInELSS_0EEEST_EEEEEENS4_6LayoutISC_NS5_IJNSA_ILi0EEESX_SX_EEEEENS5_IJNS4_10UnderscoreES10_S10_EEEEENS4_13SM90_TMA_LOADENS4_14ComposedLayoutINS4_7SwizzleILi3ELi4ELi3EEENS4_18smem_ptr_flag_bitsILi8EEENSW_INS5_IJNSA_ILi8EEESE_EEENS5_IJSE_SB_EEEEEEEvNS4_8identityES13_S1D_vS1E_EENS_8epilogue10collective18CollectiveEpilogueINS1G_23Sm100TmaWarpSpecializedILi1ELi1ELi64ELb0ELb0EEEJSH_NS5_IJNSW_ISE_SB_EENSW_ISF_SB_EEEEESI_SJ_SI_SJ_NS1G_6fusion15FusionCallbacksIS1K_NS1O_17LinearCombinationISI_fSI_fLNS_15FloatRoundStyleE2EEESH_S1N_JEEENS4_5SM1004TMEM4LOAD26SM100_TMEM_LOAD_32dp32b64xES13_NS14_INS15_ILi2ELi4ELi3EEES18_NSW_INS5_IJS19_SF_EEENS5_IJSF_SB_EEEEEEENS4_39AutoVectorizingCopyWithAssumedAlignmentILi128EEENS4_14SM90_TMA_STOREES22_S24_S24_EEEvvEEEEvNT_6ParamsE,@"STO_CUDA_ENTRY STV_DEFAULT"
_ZN7cutlass13device_kernelINS_4gemm6kernel13GemmUniversalIN4cute5tupleIJiiiiEEENS1_10collective13CollectiveMmaINS1_35MainloopSm100TmaUmmaWarpSpecializedILi4ELi2ELi4ENS5_IJNS4_1CILi1EEESB_SB_EEEEENS5_IJNSA_ILi128EEENSA_ILi64EEENSA_ILi256EEEEEENS_12float_e4m3_tENS5_IJlSB_lEEESI_SJ_NS4_8TiledMMAINS4_8MMA_AtomIJNS4_10MMA_TraitsINS4_19SM100_MMA_F8F6F4_SSEJSI_SI_fSE_SF_NS4_17integral_constantINS4_4UMMA5MajorELSQ_0EEESR_NSO_INSP_7ScaleInELSS_0EEEST_EEEEEENS4_6LayoutISC_NS5_IJNSA_ILi0EEESX_SX_EEEEENS5_IJNS4_10UnderscoreES10_S10_EEEEENS4_13SM90_TMA_LOADENS4_14ComposedLayoutINS4_7SwizzleILi3ELi4ELi3EEENS4_18smem_ptr_flag_bitsILi8EEENSW_INS5_IJNSA_ILi8EEESE_EEENS5_IJSE_SB_EEEEEEEvNS4_8identityES13_S1D_vS1E_EENS_8epilogue10collective18CollectiveEpilogueINS1G_23Sm100TmaWarpSpecializedILi1ELi1ELi64ELb0ELb0EEEJSH_NS5_IJNSW_ISE_SB_EENSW_ISF_SB_EEEEESI_SJ_SI_SJ_NS1G_6fusion15FusionCallbacksIS1K_NS1O_17LinearCombinationISI_fSI_fLNS_15FloatRoundStyleE2EEESH_S1N_JEEENS4_5SM1004TMEM4LOAD26SM100_TMEM_LOAD_32dp32b64xES13_NS14_INS15_ILi2ELi4ELi3EEES18_NSW_INS5_IJS19_SF_EEENS5_IJSF_SB_EEEEEEENS4_39AutoVectorizingCopyWithAssumedAlignmentILi128EEENS4_14SM90_TMA_STOREES22_S24_S24_EEEvvEEEEvNT_6ParamsE:
[----:B------:R-:W1:Y:S01]  /*0000*/  LDC R1, c[0x0][0x37c] ;  /* 0x0000df00ff017b82 */ /* 0x000e620000000800 */
[----:B------:R-:W2:Y:S01]  /*0010*/  S2R R166, SR_TID.X ;  /* 0x0000000000a67919 */ /* 0x000ea20000002100 */
[----:B------:R-:W3:Y:S01]  /*0020*/  LDCU.64 UR4, c[0x0][0x890] ;  /* 0x00011200ff0477ac */ /* 0x000ee20008000a00 */
[----:B------:R-:W-:Y:S02]  /*0030*/  PRMT R164, RZ, 0x7610, R164 ;  /* 0x00007610ffa47816 */ /* 0x000fe400000000a4 */
[----:B------:R-:W-:Y:S01]  /*0040*/  ELECT P5, URZ, PT ;  /* 0x0000000000ff782f */ /* 0x000fe200038a0000 */
[----:B------:R-:W4:Y:S01]  /*0050*/  LDCU.64 UR40, c[0x0][0x358] ;  /* 0x00006b00ff2877ac */ /* 0x000f220008000a00 */
[----:B---3--:R-:W-:-:S04]  /*0060*/  UISETP.NE.U32.AND UP0, UPT, UR4, URZ, UPT ;  /* 0x000000ff0400728c */ /* 0x008fc8000bf05070 */
[----:B------:R-:W-:Y:S01]  /*0070*/  UISETP.NE.AND.EX UP0, UPT, UR5, URZ, UPT, UP0 ;  /* 0x000000ff0500728c */ /* 0x000fe2000bf05300 */
[----:B--2---:R-:W-:-:S05]  /*0080*/  SHF.R.U32.HI R169, RZ, 0x5, R166 ;  /* 0x00000005ffa97819 */ /* 0x004fca00000116a6 */
[----:B------:R-:W2:Y:S02]  /*0090*/  SHFL.IDX PT, R0, R169, RZ, 0x1f ;  /* 0x00001fffa9007589 */ /* 0x000ea400000e0000 */
[----:B--2---:R-:W-:Y:S01]  /*00a0*/  R2UR UR8, R0 ;  /* 0x00000000000872ca */ /* 0x004fe200000e0000 */
[----:B-1--4-:R-:W-:-:S14]  /*00b0*/  BRA.U UP0, `(.L_x_0) ;  /* 0x00000001002c7547 */ /* 0x012fdc000b800000 */
[----:B------:R-:W1:Y:S02]  /*00c0*/  LDCU.64 UR6, c[0x0][0x888] ;  /* 0x00011100ff0677ac */ /* 0x000e640008000a00 */
[----:B-1----:R-:W-:-:S04]  /*00d0*/  UISETP.NE.U32.AND UP0, UPT, UR6, URZ, UPT ;  /* 0x000000ff0600728c */ /* 0x002fc8000bf05070 */
[----:B------:R-:W-:-:S09]  /*00e0*/  UISETP.NE.AND.EX UP0, UPT, UR7, URZ, UPT, UP0 ;  /* 0x000000ff0700728c */ /* 0x000fd2000bf05300 */
[----:B------:R-:W-:Y:S05]  /*00f0*/  BRA.U !UP0, `(.L_x_1) ;  /* 0x0000000108107547 */ /* 0x000fea000b800000 */
[----:B------:R-:W1:Y:S02]  /*0100*/  LDC.64 R2, c[0x0][0x888] ;  /* 0x00022200ff027b82 */ /* 0x000e640000000a00 */
[----:B-1----:R1:W5:Y:S01]  /*0110*/  LDG.E R81, desc[UR40][R2.64] ;  /* 0x0000002802517981 */ /* 0x002362000c1e1900 */
[----:B------:R-:W-:Y:S01]  /*0120*/  HFMA2 R164, -RZ, RZ, 0, 5.9604644775390625e-08 ;  /* 0x00000001ffa47431 */ /* 0x000fe200000001ff */
[----:B------:R-:W-:Y:S05]  /*0130*/  BRA `(.L_x_0) ;  /* 0x00000000000c7947 */ /* 0x000fea0003800000 */
.L_x_1:
[----:B------:R-:W1:Y:S01]  /*0140*/  LDCU UR6, c[0x0][0x880] ;  /* 0x00011000ff0677ac */ /* 0x000e620008000800 */
[----:B------:R-:W-:Y:S01]  /*0150*/  HFMA2 R164, -RZ, RZ, 0, 5.9604644775390625e-08 ;  /* 0x00000001ffa47431 */ /* 0x000fe200000001ff */
[----:B-1----:R-:W-:-:S07]  /*0160*/  MOV R81, UR6 ;  /* 0x0000000600517c02 */ /* 0x002fce0008000f00 */
.L_x_0:
[----:B------:R-:W2:Y:S02]  /*0170*/  LDCU.64 UR6, c[0x0][0x8b0] ;  /* 0x00011600ff0677ac */ /* 0x000ea40008000a00 */
[----:B--2---:R-:W-:-:S04]  /*0180*/  UISETP.NE.U32.AND UP0, UPT, UR6, URZ, UPT ;  /* 0x000000ff0600728c */ /* 0x004fc8000bf05070 */
[----:B------:R-:W-:-:S09]  /*0190*/  UISETP.NE.AND.EX UP0, UPT, UR7, URZ, UPT, UP0 ;  /* 0x000000ff0700728c */ /* 0x000fd2000bf05300 */
[----:B------:R-:W-:Y:S05]  /*01a0*/  BRA.U UP0, `(.L_x_2) ;  /* 0x0000000100247547 */ /* 0x000fea000b800000 */
[----:B------:R-:W2:Y:S02]  /*01b0*/  LDCU.64 UR6, c[0x0][0x8a8] ;  /* 0x00011500ff0677ac */ /* 0x000ea40008000a00 */
[----:B--2---:R-:W-:-:S04]  /*01c0*/  UISETP.NE.U32.AND UP0, UPT, UR6, URZ, UPT ;  /* 0x000000ff0600728c */ /* 0x004fc8000bf05070 */
[----:B------:R-:W-:-:S09]  /*01d0*/  UISETP.NE.AND.EX UP0, UPT, UR7, URZ, UPT, UP0 ;  /* 0x000000ff0700728c */ /* 0x000fd2000bf05300 */
[----:B------:R-:W-:Y:S05]  /*01e0*/  BRA.U !UP0, `(.L_x_3) ;  /* 0x00000001080c7547 */ /* 0x000fea000b800000 */
[----:B------:R-:W2:Y:S02]  /*01f0*/  LDC.64 R78, c[0x0][0x8a8] ;  /* 0x00022a00ff4e7b82 */ /* 0x000ea40000000a00 */
[----:B--2---:R2:W5:Y:S01]  /*0200*/  LDG.E R78, desc[UR40][R78.64] ;  /* 0x000000284e4e7981 */ /* 0x004562000c1e1900 */
[----:B------:R-:W-:Y:S05]  /*0210*/  BRA `(.L_x_2) ;  /* 0x0000000000087947 */ /* 0x000fea0003800000 */
.L_x_3:
[----:B------:R-:W2:Y:S02]  /*0220*/  LDCU UR6, c[0x0][0x8a0] ;  /* 0x00011400ff0677ac */ /* 0x000ea40008000800 */
[----:B--2---:R-:W-:Y:S02]  /*0230*/  MOV R78, UR6 ;  /* 0x00000006004e7c02 */ /* 0x004fe40008000f00 */
.L_x_2:
[----:B------:R-:W-:Y:S01]  /*0240*/  IMAD.U32 R0, RZ, RZ, UR8 ;  /* 0x00000008ff007e24 */ /* 0x000fe2000f8e00ff */
[----:B------:R-:W-:Y:S04]  /*0250*/  BSSY.RECONVERGENT B0, `(.L_x_4) ;  /* 0x000000c000007945 */ /* 0x000fe80003800200 */
[C---:B------:R-:W-:Y:S02]  /*0260*/  ISETP.NE.OR P1, PT, R0.reuse, 0x1, !P5 ;  /* 0x000000010000780c */ /* 0x040fe40006f25670 */
[----:B------:R-:W-:-:S11]  /*0270*/  ISETP.NE.OR P0, PT, R0, 0x3, !P5 ;  /* 0x000000030000780c */ /* 0x000fd60006f05670 */
[----:B------:R-:W-:Y:S05]  /*0280*/  @P1 BRA `(.L_x_5) ;  /* 0x0000000000201947 */ /* 0x000fea0003800000 */
[----:B------:R-:W3:Y:S02]  /*0290*/  LDCU.64 UR6, c[0x0][0x348] ;  /* 0x00006900ff0677ac */ /* 0x000ee40008000a00 */
[----:B---3--:R-:W-:Y:S02]  /*02a0*/  UIADD3 UR10, UP1, UPT, UR6, 0x80, URZ ;  /* 0x00000080060a7890 */ /* 0x008fe4000ff3e0ff */
[----:B------:R-:W-:Y:S02]  /*02b0*/  UIADD3 UR6, UP0, UPT, UR6, 0x180, URZ ;  /* 0x0000018006067890 */ /* 0x000fe4000ff1e0ff */
[----:B------:R-:W-:Y:S02]  /*02c0*/  UIADD3.X UR11, UPT, UPT, URZ, UR7, URZ, UP1, !UPT ;  /* 0x00000007ff0b7290 */ /* 0x000fe40008ffe4ff */
[----:B------:R-:W-:-:S07]  /*02d0*/  UIADD3.X UR7, UPT, UPT, URZ, UR7, URZ, UP0, !UPT ;  /* 0x00000007ff077290 */ /* 0x000fce00087fe4ff */
[----:B------:R3:W-:Y:S02]  /*02e0*/  UTMACCTL.PF [UR10] ;  /* 0x000000000a0079b9 */ /* 0x0007e40008040000 */
[----:B------:R3:W-:Y:S02]  /*02f0*/  UTMACCTL.PF [UR6] ;  /* 0x00000000060079b9 */ /* 0x0007e40008040000 */
[----:B---3--:R-:W-:Y:S01]  /*0300*/  NOP ;  /* 0x0000000000007918 */ /* 0x008fe20000000000 */
.L_x_5:
[----:B------:R-:W-:Y:S05]  /*0310*/  BSYNC.RECONVERGENT B0 ;  /* 0x0000000000007941 */ /* 0x000fea0003800200 */
.L_x_4:
[----:B------:R-:W-:Y:S04]  /*0320*/  BSSY.RECONVERGENT B0, `(.L_x_6) ;  /* 0x000000a000007945 */ /* 0x000fe80003800200 */
        /* <DEDUP_REMOVED lines=9> */
.L_x_7:
[----:B------:R-:W-:Y:S05]  /*03c0*/  BSYNC.RECONVERGENT B0 ;  /* 0x0000000000007941 */ /* 0x000fea0003800200 */
.L_x_6:
[----:B------:R-:W3:Y:S01]  /*03d0*/  LDCU.64 UR6, c[0x0][0x888] ;  /* 0x00011100ff0677ac */ /* 0x000ee20008000a00 */
[----:B------:R-:W-:Y:S02]  /*03e0*/  UISETP.EQ.U32.AND UP1, UPT, UR4, URZ, UPT ;  /* 0x000000ff0400728c */ /* 0x000fe4000bf22070 */
[----:B------:R-:W-:Y:S02]  /*03f0*/  UPLOP3.LUT UP2, UPT, UPT, UPT, UPT, 0x80, 0x8 ;  /* 0x000000000008789c */ /* 0x000fe40003f4f070 */
[----:B---3--:R-:W-:-:S04]  /*0400*/  UISETP.NE.U32.AND UP0, UPT, UR6, URZ, UPT ;  /* 0x000000ff0600728c */ /* 0x008fc8000bf05070 */
[----:B------:R-:W-:-:S04]  /*0410*/  UISETP.NE.AND.EX UP0, UPT, UR7, URZ, UPT, UP0 ;  /* 0x000000ff0700728c */ /* 0x000fc8000bf05300 */
[----:B------:R-:W-:-:S04]  /*0420*/  UISETP.EQ.OR.EX UP3, UPT, UR5, URZ, !UP0, UP1 ;  /* 0x000000ff0500728c */ /* 0x000fc8000c762710 */
[----:B------:R-:W-:-:S05]  /*0430*/  UP2UR UR44, UPR, URZ, 0x8 ;  /* 0x00000008ff2c7883 */ /* 0x000fca0008000000 */
[----:B------:R-:W-:Y:S07]  /*0440*/  BRA.U !UP3, `(.L_x_8) ;  /* 0x000000010b207547 */ /* 0x000fee000b800000 */
[----:B------:R-:W-:Y:S01]  /*0450*/  UISETP.NE.U32.AND UP2, UPT, UR4, URZ, UPT ;  /* 0x000000ff0400728c */ /* 0x000fe2000bf45070 */
[----:B-----5:R-:W-:Y:S01]  /*0460*/  FSETP.NEU.AND P0, PT, R81, RZ, PT ;  /* 0x000000ff5100720b */ /* 0x020fe20003f0d000 */
[----:B------:R-:W-:Y:S02]  /*0470*/  USEL UR4, URZ, 0xffffffff, UP0 ;  /* 0xffffffffff047887 */ /* 0x000fe40008000000 */
[----:B------:R-:W-:-:S10]  /*0480*/  UISETP.NE.AND.EX UP2, UPT, UR5, URZ, UPT, UP2 ;  /* 0x000000ff0500728c */ /* 0x000fd4000bf45320 */
[----:B------:R-:W-:Y:S01]  /*0490*/  VOTEU.ANY UP1, P0 ;  /* 0x0000000000ff7886 */ /* 0x000fe20000020100 */
[----:B------:R-:W-:-:S04]  /*04a0*/  @!UP2 USEL UR4, URZ, 0xffffffff, UP1 ;  /* 0xffffffffff04a887 */ /* 0x000fc80008800000 */
[----:B------:R-:W-:-:S04]  /*04b0*/  ULOP3.LUT UR4, UR4, 0x1, URZ, 0xc0, !UPT ;  /* 0x0000000104047892 */ /* 0x000fc8000f8ec0ff */
[----:B------:R-:W-:-:S11]  /*04c0*/  UISETP.NE.U32.AND UP2, UPT, UR4, 0x1, UPT ;  /* 0x000000010400788c */ /* 0x000fd6000bf45070 */
.L_x_8:
[----:B-1----:R-:W1:Y:S01]  /*04d0*/  SHFL.IDX PT, R2, R169, RZ, 0x1f ;  /* 0x00001fffa9027589 */ /* 0x002e6200000e0000 */
[----:B------:R-:W-:-:S04]  /*04e0*/  UISETP.NE.AND UP1, UPT, UR8, 0x2, UPT ;  /* 0x000000020800788c */ /* 0x000fc8000bf25270 */
[----:B------:R-:W-:Y:S01]  /*04f0*/  USEL UR13, URZ, 0x1, UP1 ;  /* 0x00000001ff0d7887 */ /* 0x000fe20008800000 */
[----:B-1----:R-:W-:-:S13]  /*0500*/  ISETP.NE.AND P0, PT, R2, RZ, PT ;  /* 0x000000ff0200720c */ /* 0x002fda0003f05270 */
[----:B------:R-:W-:Y:S05]  /*0510*/  @P0 BRA `(.L_x_9) ;  /* 0x0000000000480947 */ /* 0x000fea0003800000 */
[----:B------:R-:W1:Y:S01]  /*0520*/  S2UR UR5, SR_CgaCtaId ;  /* 0x00000000000579c3 */ /* 0x000e620000008800 */
[----:B------:R-:W-:Y:S01]  /*0530*/  UMOV UR6, 0x400 ;  /* 0x0000040000067882 */ /* 0x000fe20000000000 */
[----:B------:R-:W-:Y:S01]  /*0540*/  UMOV UR4, 0x1 ;  /* 0x0000000100047882 */ /* 0x000fe20000000000 */
[----:B------:R-:W-:Y:S01]  /*0550*/  ELECT P0, URZ, PT ;  /* 0x0000000000ff782f */ /* 0x000fe20003800000 */
[----:B-1----:R-:W-:Y:S02]  /*0560*/  ULEA UR5, UR5, UR6, 0x18 ;  /* 0x0000000605057291 */ /* 0x002fe4000f8ec0ff */
[----:B------:R-:W-:-:S04]  /*0570*/  UIADD3 UR6, UPT, UPT, -UR4, 0x100000, URZ ;  /* 0x0010000004067890 */ /* 0x000fc8000fffe1ff */
[----:B------:R-:W-:Y:S02]  /*0580*/  USHF.L.U32 UR7, UR6, 0xb, URZ ;  /* 0x0000000b06077899 */ /* 0x000fe400080006ff */
[----:B------:R-:W-:Y:S01]  /*0590*/  USHF.L.U32 UR6, UR6, 0x1, URZ ;  /* 0x0000000106067899 */ /* 0x000fe200080006ff */
[----:B------:R-:W1:Y:S11]  /*05a0*/  FENCE.VIEW.ASYNC.S ;  /* 0x00000000000073c6 */ /* 0x000e760000000000 */
[----:B-1----:R1:W3:Y:S01]  /*05b0*/  SYNCS.EXCH.64 URZ, [UR5], UR6 ;  /* 0x0000000605ff75b2 */ /* 0x0022e20008000100 */
[----:B------:R1:W4:Y:S01]  /*05c0*/  SYNCS.EXCH.64 URZ, [UR5+0x20], UR6 ;  /* 0x0000200605ff75b2 */ /* 0x0003220008000100 */
[----:B------:R1:W1:Y:S01]  /*05d0*/  SYNCS.EXCH.64 URZ, [UR5+0x8], UR6 ;  /* 0x0000080605ff75b2 */ /* 0x0002620008000100 */
[----:B------:R1:W1:Y:S01]  /*05e0*/  SYNCS.EXCH.64 URZ, [UR5+0x28], UR6 ;  /* 0x0000280605ff75b2 */ /* 0x0002620008000100 */
[----:B------:R1:W1:Y:S01]  /*05f0*/  SYNCS.EXCH.64 URZ, [UR5+0x10], UR6 ;  /* 0x0000100605ff75b2 */ /* 0x0002620008000100 */
[----:B------:R1:W1:Y:S01]  /*0600*/  SYNCS.EXCH.64 URZ, [UR5+0x30], UR6 ;  /* 0x0000300605ff75b2 */ /* 0x0002620008000100 */
[----:B------:R1:W1:Y:S01]  /*0610*/  SYNCS.EXCH.64 URZ, [UR5+0x18], UR6 ;  /* 0x0000180605ff75b2 */ /* 0x0002620008000100 */
[----:B------:R1:W1:Y:S01]  /*0620*/  SYNCS.EXCH.64 URZ, [UR5+0x38], UR6 ;  /* 0x0000380605ff75b2 */ /* 0x0002620008000100 */
[----:B------:R-:W-:Y:S01]  /*0630*/  NOP ;  /* 0x0000000000007918 */ /* 0x000fe20000000000 */
.L_x_9:
[----:B------:R-:W2:Y:S01]  /*0640*/  SHFL.IDX PT, R2, R169, RZ, 0x1f ;  /* 0x00001fffa9027589 */ /* 0x000ea200000e0000 */
[----:B------:R-:W-:Y:S01]  /*0650*/  NOP ;  /* 0x0000000000007918 */ /* 0x000fe20000000000 */
[----:B--2---:R-:W-:-:S13]  /*0660*/  ISETP.NE.AND P0, PT, R2, 0x1, PT ;  /* 0x000000010200780c */ /* 0x004fda0003f05270 */
[----:B------:R-:W-:Y:S05]  /*0670*/  @P0 BRA `(.L_x_10) ;  /* 0x0000000000400947 */ /* 0x000fea0003800000 */
[----:B-1----:R-:W1:Y:S01]  /*0680*/  S2UR UR6, SR_CgaCtaId ;  /* 0x00000000000679c3 */ /* 0x002e620000008800 */
[----:B------:R-:W-:Y:S01]  /*0690*/  UMOV UR7, 0x400 ;  /* 0x0000040000077882 */ /* 0x000fe20000000000 */
[----:B------:R-:W-:Y:S01]  /*06a0*/  UMOV UR5, 0x20 ;  /* 0x0000002000057882 */ /* 0x000fe20000000000 */
[----:B------:R-:W-:Y:S01]  /*06b0*/  UMOV UR4, 0x80 ;  /* 0x0000008000047882 */ /* 0x000fe20000000000 */
[----:B------:R-:W-:-:S04]  /*06c0*/  UIADD3 UR10, UPT, UPT, -UR5, 0x100000, URZ ;  /* 0x00100000050a7890 */ /* 0x000fc8000fffe1ff */
[----:B------:R-:W-:Y:S02]  /*06d0*/  USHF.L.U32 UR11, UR10, 0xb, URZ ;  /* 0x0000000b0a0b7899 */ /* 0x000fe400080006ff */
[----:B------:R-:W-:Y:S02]  /*06e0*/  USHF.L.U32 UR10, UR10, 0x1, URZ ;  /* 0x000000010a0a7899 */ /* 0x000fe400080006ff */
[----:B------:R-:W-:-:S04]  /*06f0*/  UIADD3 UR4, UPT, UPT, -UR4, 0x100000, URZ ;  /* 0x0010000004047890 */ /* 0x000fc8000fffe1ff */
[----:B------:R-:W-:Y:S02]  /*0700*/  USHF.L.U32 UR5, UR4, 0xb, URZ ;  /* 0x0000000b04057899 */ /* 0x000fe400080006ff */
[----:B------:R-:W-:Y:S01]  /*0710*/  USHF.L.U32 UR4, UR4, 0x1, URZ ;  /* 0x0000000104047899 */ /* 0x000fe200080006ff */
[----:B------:R-:W-:Y:S01]  /*0720*/  ELECT P0, URZ, PT ;  /* 0x0000000000ff782f */ /* 0x000fe20003800000 */
[----:B-1----:R-:W-:Y:S01]  /*0730*/  ULEA UR6, UR6, UR7, 0x18 ;  /* 0x0000000706067291 */ /* 0x002fe2000f8ec0ff */
[----:B------:R-:W1:Y:S11]  /*0740*/  FENCE.VIEW.ASYNC.S ;  /* 0x00000000000073c6 */ /* 0x000e760000000000 */
[----:B-1----:R2:W1:Y:S01]  /*0750*/  SYNCS.EXCH.64 URZ, [UR6+0x40], UR10 ;  /* 0x0000400a06ff75b2 */ /* 0x0024620008000100 */
[----:B------:R2:W1:Y:S02]  /*0760*/  SYNCS.EXCH.64 URZ, [UR6+0x48], UR4 ;  /* 0x0000480406ff75b2 */ /* 0x0004640008000100 */
[----:B--2---:R-:W-:Y:S01]  /*0770*/  NOP ;  /* 0x0000000000007918 */ /* 0x004fe20000000000 */
.L_x_10:
[----:B------:R-:W2:Y:S01]  /*0780*/  SHFL.IDX PT, R2, R169, RZ, 0x1f ;  /* 0x00001fffa9027589 */ /* 0x000ea200000e0000 */
[----:B------:R-:W-:Y:S01]  /*0790*/  NOP ;  /* 0x0000000000007918 */ /* 0x000fe20000000000 */
[----:B--2---:R-:W-:-:S13]  /*07a0*/  ISETP.NE.AND P0, PT, R2, 0x3, PT ;  /* 0x000000030200780c */ /* 0x004fda0003f05270 */
[----:B------:R-:W-:Y:S05]  /*07b0*/  @P0 BRA `(.L_x_11) ;  /* 0x0000000000300947 */ /* 0x000fea0003800000 */
[----:B-1----:R-:W1:Y:S01]  /*07c0*/  S2UR UR5, SR_CgaCtaId ;  /* 0x00000000000579c3 */ /* 0x002e620000008800 */
        /* <DEDUP_REMOVED lines=8> */
[----:B-1----:R2:W1:Y:S01]  /*0850*/  SYNCS.EXCH.64 URZ, [UR5+0x50], UR6 ;  /* 0x0000500605ff75b2 */ /* 0x0024620008000100 */
[----:B------:R2:W1:Y:S02]  /*0860*/  SYNCS.EXCH.64 URZ, [UR5+0x58], UR6 ;  /* 0x0000580605ff75b2 */ /* 0x0004640008000100 */
[----:B--2---:R-:W-:Y:S01]  /*0870*/  NOP ;  /* 0x0000000000007918 */ /* 0x004fe20000000000 */
.L_x_11:
[----:B------:R-:W2:Y:S01]  /*0880*/  SHFL.IDX PT, R2, R169, RZ, 0x1f ;  /* 0x00001fffa9027589 */ /* 0x000ea200000e0000 */
[----:B------:R-:W-:Y:S01]  /*0890*/  NOP ;  /* 0x0000000000007918 */ /* 0x000fe20000000000 */
[----:B--2---:R-:W-:-:S13]  /*08a0*/  ISETP.NE.AND P0, PT, R2, 0x4, PT ;  /* 0x000000040200780c */ /* 0x004fda0003f05270 */
[----:B------:R-:W-:Y:S05]  /*08b0*/  @P0 BRA `(.L_x_12) ;  /* 0x00000000004c0947 */ /* 0x000fea0003800000 */
[----:B-1----:R-:W1:Y:S01]  /*08c0*/  S2UR UR5, SR_CgaCtaId ;  /* 0x00000000000579c3 */ /* 0x002e620000008800 */
[----:B------:R-:W-:Y:S01]  /*08d0*/  UMOV UR7, 0x100 ;  /* 0x0000010000077882 */ /* 0x000fe20000000000 */
[----:B------:R-:W-:Y:S01]  /*08e0*/  UMOV UR6, 0x400 ;  /* 0x0000040000067882 */ /* 0x000fe20000000000 */
[----:B------:R-:W-:Y:S01]  /*08f0*/  USEL UR7, UR7, 0xe0, UP2 ;  /* 0x000000e007077887 */ /* 0x000fe20009000000 */
[----:B------:R-:W-:Y:S01]  /*0900*/  UMOV UR4, 0x1 ;  /* 0x0000000100047882 */ /* 0x000fe20000000000 */
[----:B------:R-:W-:Y:S01]  /*0910*/  ELECT P0, URZ, PT ;  /* 0x0000000000ff782f */ /* 0x000fe20003800000 */
[----:B------:R-:W-:-:S04]  /*0920*/  UIADD3 UR10, UPT, UPT, -UR4, 0x100000, URZ ;  /* 0x00100000040a7890 */ /* 0x000fc8000fffe1ff */
[----:B------:R-:W-:Y:S02]  /*0930*/  USHF.L.U32 UR11, UR10, 0xb, URZ ;  /* 0x0000000b0a0b7899 */ /* 0x000fe400080006ff */
[----:B------:R-:W-:Y:S02]  /*0940*/  USHF.L.U32 UR10, UR10, 0x1, URZ ;  /* 0x000000010a0a7899 */ /* 0x000fe400080006ff */
[----:B-1----:R-:W-:Y:S02]  /*0950*/  ULEA UR5, UR5, UR6, 0x18 ;  /* 0x0000000605057291 */ /* 0x002fe4000f8ec0ff */
[----:B------:R-:W-:-:S04]  /*0960*/  UIADD3 UR6, UPT, UPT, -UR7, 0x100000, URZ ;  /* 0x0010000007067890 */ /* 0x000fc8000fffe1ff */
[----:B------:R-:W-:Y:S02]  /*0970*/  USHF.L.U32 UR7, UR6, 0xb, URZ ;  /* 0x0000000b06077899 */ /* 0x000fe400080006ff */
[----:B------:R-:W-:Y:S01]  /*0980*/  USHF.L.U32 UR6, UR6, 0x1, URZ ;  /* 0x0000000106067899 */ /* 0x000fe200080006ff */
[----:B------:R-:W1:Y:S03]  /*0990*/  FENCE.VIEW.ASYNC.S ;  /* 0x00000000000073c6 */ /* 0x000e660000000000 */
[----:B-1----:R2:W1:Y:S08]  /*09a0*/  SYNCS.EXCH.64 URZ, [UR5+0x60], UR10 ;  /* 0x0000600a05ff75b2 */ /* 0x0024700008000100 */
[----:B------:R2:W1:Y:S01]  /*09b0*/  SYNCS.EXCH.64 URZ, [UR5+0x70], UR6 ;  /* 0x0000700605ff75b2 */ /* 0x0004620008000100 */
[----:B------:R2:W1:Y:S01]  /*09c0*/  SYNCS.EXCH.64 URZ, [UR5+0x68], UR10 ;  /* 0x0000680a05ff75b2 */ /* 0x0004620008000100 */
[----:B------:R2:W1:Y:S02]  /*09d0*/  SYNCS.EXCH.64 URZ, [UR5+0x78], UR6 ;  /* 0x0000780605ff75b2 */ /* 0x0004640008000100 */
[----:B--2---:R-:W-:Y:S01]  /*09e0*/  NOP ;  /* 0x0000000000007918 */ /* 0x004fe20000000000 */
.L_x_12:
        /* <DEDUP_REMOVED lines=18> */
[----:B------:R2:W1:Y:S01]  /*0b10*/  SYNCS.EXCH.64 URZ, [UR6+0xa0], UR4 ;  /* 0x0000a00406ff75b2 */ /* 0x0004620008000100 */
[----:B------:R2:W1:Y:S01]  /*0b20*/  SYNCS.EXCH.64 URZ, [UR6+0x88], UR10 ;  /* 0x0000880a06ff75b2 */ /* 0x0004620008000100 */
[----:B------:R2:W1:Y:S01]  /*0b30*/  SYNCS.EXCH.64 URZ, [UR6+0xa8], UR4 ;  /* 0x0000a80406ff75b2 */ /* 0x0004620008000100 */
[----:B------:R2:W1:Y:S01]  /*0b40*/  SYNCS.EXCH.64 URZ, [UR6+0x90], UR10 ;  /* 0x0000900a06ff75b2 */ /* 0x0004620008000100 */
[----:B------:R2:W1:Y:S01]  /*0b50*/  SYNCS.EXCH.64 URZ, [UR6+0xb0], UR4 ;  /* 0x0000b00406ff75b2 */ /* 0x0004620008000100 */
[----:B------:R2:W1:Y:S01]  /*0b60*/  SYNCS.EXCH.64 URZ, [UR6+0x98], UR10 ;  /* 0x0000980a06ff75b2 */ /* 0x0004620008000100 */
[----:B------:R2:W1:Y:S02]  /*0b70*/  SYNCS.EXCH.64 URZ, [UR6+0xb8], UR4 ;  /* 0x0000b80406ff75b2 */ /* 0x0004640008000100 */
[----:B--2---:R-:W-:Y:S01]  /*0b80*/  NOP ;  /* 0x0000000000007918 */ /* 0x004fe20000000000 */
.L_x_13:
        /* <DEDUP_REMOVED lines=14> */
[----:B------:R2:W1:Y:S01]  /*0c70*/  SYNCS.EXCH.64 URZ, [UR5+0xd0], UR6 ;  /* 0x0000d00605ff75b2 */ /* 0x0004620008000100 */
[----:B------:R2:W1:Y:S01]  /*0c80*/  SYNCS.EXCH.64 URZ, [UR5+0xc8], UR6 ;  /* 0x0000c80605ff75b2 */ /* 0x0004620008000100 */
[----:B------:R2:W1:Y:S02]  /*0c90*/  SYNCS.EXCH.64 URZ, [UR5+0xd8], UR6 ;  /* 0x0000d80605ff75b2 */ /* 0x0004640008000100 */
[----:B--2---:R-:W-:Y:S01]  /*0ca0*/  NOP ;  /* 0x0000000000007918 */ /* 0x004fe20000000000 */
.L_x_14:
[----:B-1----:R-:W1:Y:S01]  /*0cb0*/  S2UR UR5, SR_CTAID.X ;  /* 0x00000000000579c3 */ /* 0x002e620000002500 */
[----:B------:R-:W-:-:S05]  /*0cc0*/  CS2R.32 R165, SR_CgaSize ;  /* 0x0000000000a57805 */ /* 0x000fca0000008a00 */
[----:B------:R-:W-:-:S05]  /*0cd0*/  IMAD R165, R165, -0xa0, RZ ;  /* 0xffffff60a5a57824 */ /* 0x000fca00078e02ff */
[----:B------:R-:W-:-:S14]  /*0ce0*/  R2UR UR7, R165 ;  /* 0x00000000a50772ca */ /* 0x000fdc00000e0000 */
[----:B------:R-:W2:Y:S01]  /*0cf0*/  LDCU UR7, c[0x0][UR7+0x2b0] ;  /* 0x00005600070777ac */ /* 0x000ea20008000800 */
[----:B------:R-:W-:Y:S01]  /*0d00*/  NOP ;  /* 0x0000000000007918 */ /* 0x000fe20000000000 */
[----:B------:R-:W-:-:S05]  /*0d10*/  CS2R.32 R165, SR_CgaSize ;  /* 0x0000000000a57805 */ /* 0x000fca0000008a00 */
[----:B------:R-:W-:-:S05]  /*0d20*/  IMAD R165, R165, -0xa0, RZ ;  /* 0xffffff60a5a57824 */ /* 0x000fca00078e02ff */
[----:B------:R-:W-:-:S14]  /*0d30*/  R2UR UR6, R165 ;  /* 0x00000000a50672ca */ /* 0x000fdc00000e0000 */
[----:B------:R-:W3:Y:S01]  /*0d40*/  LDCU UR6, c[0x0][UR6+0x2b4] ;  /* 0x00005680060677ac */ /* 0x000ee20008000800 */
[----:B------:R-:W4:Y:S08]  /*0d50*/  S2UR UR4, SR_CTAID.Y ;  /* 0x00000000000479c3 */ /* 0x000f300000002600 */
[----:B------:R-:W3:Y:S01]  /*0d60*/  LDC R9, c[0x0][0xb24] ;  /* 0x0002c900ff097b82 */ /* 0x000ee20000000800 */
[----:B-1----:R-:W-:-:S02]  /*0d70*/  I2FP.F32.U32 R5, UR5 ;  /* 0x0000000500057c45 */ /* 0x002fc40008201000 */
[----:B------:R-:W-:-:S05]  /*0d80*/  CS2R.32 R3, SR_CgaSize ;  /* 0x0000000000037805 */ /* 0x000fca0000008a00 */
[----:B------:R-:W-:-:S06]  /*0d90*/  IMAD R3, R3, -0xa0, RZ ;  /* 0xffffff6003037824 */ /* 0x000fcc00078e02ff */
[----:B------:R-:W1:Y:S01]  /*0da0*/  LDC R3, c[0x0][R3+0x2a0] ;  /* 0x0000a80003037b82 */ /* 0x000e620000000800 */
[----:B------:R-:W-:Y:S01]  /*0db0*/  MOV R165, UR5 ;  /* 0x0000000500a57c02 */ /* 0x000fe20008000f00 */
[----:B--2---:R-:W-:Y:S01]  /*0dc0*/  FMUL R5, R5, UR7 ;  /* 0x0000000705057c20 */ /* 0x004fe20008400000 */
[----:B----4-:R-:W-:Y:S02]  /*0dd0*/  I2FP.F32.U32 R4, UR4 ;  /* 0x0000000400047c45 */ /* 0x010fe40008201000 */
[----:B------:R-:W-:-:S05]  /*0de0*/  CS2R.32 R2, SR_CgaSize ;  /* 0x0000000000027805 */ /* 0x000fca0000008a00 */
[----:B------:R-:W-:-:S06]  /*0df0*/  IMAD R2, R2, -0xa0, RZ ;  /* 0xffffff6002027824 */ /* 0x000fcc00078e02ff */
[----:B------:R-:W2:Y:S01]  /*0e00*/  LDC R2, c[0x0][R2+0x2a4] ;  /* 0x0000a90002027b82 */ /* 0x000ea20000000800 */
[----:B------:R-:W4:Y:S01]  /*0e10*/  F2I.U32.TRUNC.NTZ R154, R5 ;  /* 0x00000005009a7305 */ /* 0x000f22000020f000 */
[----:B------:R-:W-:Y:S01]  /*0e20*/  MOV R155, UR4 ;  /* 0x00000004009b7c02 */ /* 0x000fe20008000f00 */
[----:B---3--:R-:W-:-:S05]  /*0e30*/  FMUL R4, R4, UR6 ;  /* 0x0000000604047c20 */ /* 0x008fca0008400000 */
[----:B------:R-:W-:Y:S01]  /*0e40*/  BAR.SYNC.DEFER_BLOCKING 0x0 ;  /* 0x0000000000007b1d */ /* 0x000fe20000010000 */
[----:B------:R-:W-:-:S05]  /*0e50*/  ISETP.GE.AND P0, PT, R9, 0x1, PT ;  /* 0x000000010900780c */ /* 0x000fca0003f06270 */
[----:B------:R-:W3:Y:S02]  /*0e60*/  F2I.U32.TRUNC.NTZ R143, R4 ;  /* 0x00000004008f7305 */ /* 0x000ee4000020f000 */
[----:B------:R-:W2:Y:S01]  /*0e70*/  S2UR UR36, SR_CTAID.Z ;  /* 0x00000000002479c3 */ /* 0x000ea20000002700 */
[----:B----4-:R-:W-:-:S05]  /*0e80*/  IADD3 R154, PT, PT, -R154, RZ, RZ ;  /* 0x000000ff9a9a7210 */ /* 0x010fca0007ffe1ff */
[----:B-1----:R-:W-:Y:S01]  /*0e90*/  IMAD R154, R3, R154, UR5 ;  /* 0x00000005039a7e24 */ /* 0x002fe2000f8e029a */
[----:B---3--:R-:W-:-:S05]  /*0ea0*/  IADD3 R143, PT, PT, -R143, RZ, RZ ;  /* 0x000000ff8f8f7210 */ /* 0x008fca0007ffe1ff */
[----:B--2---:R-:W-:Y:S01]  /*0eb0*/  IMAD R143, R2, R143, UR4 ;  /* 0x00000004028f7e24 */ /* 0x004fe2000f8e028f */
[----:B------:R-:W-:Y:S06]  /*0ec0*/  @!P0 BRA `(.L_x_15) ;  /* 0x0000000000b88947 */ /* 0x000fec0003800000 */
[----:B------:R-:W1:Y:S01]  /*0ed0*/  LDC.64 R4, c[0x0][0xb18] ;  /* 0x0002c600ff047b82 */ /* 0x000e620000000a00 */
[----:B------:R-:W-:-:S07]  /*0ee0*/  ISETP.NE.AND P0, PT, R9, 0x1, PT ;  /* 0x000000010900780c */ /* 0x000fce0003f05270 */
[----:B------:R-:W2:Y:S08]  /*0ef0*/  LDC R10, c[0x0][0xb0c] ;  /* 0x0002c300ff0a7b82 */ /* 0x000eb00000000800 */
[----:B------:R-:W3:Y:S08]  /*0f00*/  LDC R11, c[0x0][0x370] ;  /* 0x0000dc00ff0b7b82 */ /* 0x000ef00000000800 */
[----:B------:R-:W4:Y:S01]  /*0f10*/  LDC R12, c[0x0][0x374] ;  /* 0x0000dd00ff0c7b82 */ /* 0x000f220000000800 */
[----:B-1----:R-:W-:-:S07]  /*0f20*/  ISETP.NE.AND P1, PT, R4, 0x1, PT ;  /* 0x000000010400780c */ /* 0x002fce0003f25270 */
[----:B------:R-:W3:Y:S01]  /*0f30*/  LDC.64 R6, c[0x0][0xb10] ;  /* 0x0002c400ff067b82 */ /* 0x000ee20000000a00 */
[----:B--2---:R-:W-:-:S07]  /*0f40*/  ISETP.NE.AND P2, PT, R10, 0x1, PT ;  /* 0x000000010a00780c */ /* 0x004fce0003f45270 */
[----:B------:R-:W1:Y:S08]  /*0f50*/  LDC R8, c[0x0][0xb20] ;  /* 0x0002c800ff087b82 */ /* 0x000e700000000800 */
[----:B------:R-:W2:Y:S01]  /*0f60*/  LDC.64 R2, c[0x0][0xb28] ;  /* 0x0002ca00ff027b82 */ /* 0x000ea20000000a00 */
[----:B----4-:R-:W-:-:S04]  /*0f70*/  IMAD.HI.U32 R13, R12, R5, RZ ;  /* 0x000000050c0d7227 */ /* 0x010fc800078e00ff */
[----:B------:R-:W-:-:S04]  /*0f80*/  IMAD.HI.U32 R5, R155, R5, RZ ;  /* 0x000000059b057227 */ /* 0x000fc800078e00ff */
[----:B---3--:R-:W-:-:S04]  /*0f90*/  IMAD.HI.U32 R14, R11, R6, RZ ;  /* 0x000000060b0e7227 */ /* 0x008fc800078e00ff */
[----:B------:R-:W-:Y:S01]  /*0fa0*/  IMAD.HI.U32 R16, R165, R6, RZ ;  /* 0x00000006a5107227 */ /* 0x000fe200078e00ff */
[-C--:B------:R-:W-:Y:S02]  /*0fb0*/  @P2 SHF.R.U32.HI R11, RZ, R7.reuse, R14 ;  /* 0x00000007ff0b2219 */ /* 0x080fe4000001160e */
[-C--:B-1----:R-:W-:Y:S02]  /*0fc0*/  @P1 SHF.R.U32.HI R12, RZ, R8.reuse, R13 ;  /* 0x00000008ff0c1219 */ /* 0x082fe4000001160d */
[----:B------:R-:W-:Y:S02]  /*0fd0*/  SHF.R.U32.HI R8, RZ, R8, R5 ;  /* 0x00000008ff087219 */ /* 0x000fe40000011605 */
[----:B------:R-:W-:Y:S02]  /*0fe0*/  SHF.R.U32.HI R16, RZ, R7, R16 ;  /* 0x00000007ff107219 */ /* 0x000fe40000011610 */
[----:B------:R-:W-:Y:S01]  /*0ff0*/  SEL R5, R155, R8, !P1 ;  /* 0x000000089b057207 */ /* 0x000fe20004800000 */
[----:B--2---:R-:W-:Y:S01]  /*1000*/  IMAD.HI.U32 R14, R12, R2, RZ ;  /* 0x000000020c0e7227 */ /* 0x004fe200078e00ff */
[----:B------:R-:W-:-:S03]  /*1010*/  SEL R7, R165, R16, !P2 ;  /* 0x00000010a5077207 */ /* 0x000fc60005000000 */
[----:B------:R-:W-:Y:S01]  /*1020*/  IMAD.HI.U32 R6, R11, R2, RZ ;  /* 0x000000020b067227 */ /* 0x000fe200078e00ff */
[----:B------:R-:W-:-:S04]  /*1030*/  @P0 SHF.R.U32.HI R12, RZ, R3, R14 ;  /* 0x00000003ff0c0219 */ /* 0x000fc8000001160e */
[----:B------:R-:W-:Y:S01]  /*1040*/  @P0 SHF.R.U32.HI R11, RZ, R3, R6 ;  /* 0x00000003ff0b0219 */ /* 0x000fe20000011606 */
[----:B------:R-:W-:-:S04]  /*1050*/  IMAD R12, R12, R9, RZ ;  /* 0x000000090c0c7224 */ /* 0x000fc800078e02ff */
[----:B------:R-:W-:Y:S01]  /*1060*/  IMAD R6, R11, R9, RZ ;  /* 0x000000090b067224 */ /* 0x000fe200078e02ff */
[----:B------:R-:W-:-:S04]  /*1070*/  ISETP.GE.AND P1, PT, R5, R12, PT ;  /* 0x0000000c0500720c */ /* 0x000fc80003f26270 */
[----:B------:R-:W-:Y:S01]  /*1080*/  ISETP.GE.OR P1, PT, R7, R6, P1 ;  /* 0x000000060700720c */ /* 0x000fe20000f26670 */
[----:B------:R-:W-:-:S05]  /*1090*/  IMAD.HI.U32 R6, R5, R2, RZ ;  /* 0x0000000205067227 */ /* 0x000fca00078e00ff */
[----:B------:R-:W-:-:S04]  /*10a0*/  SHF.R.U32.HI R6, RZ, R3, R6 ;  /* 0x00000003ff067219 */ /* 0x000fc80000011606 */
[----:B------:R-:W-:-:S03]  /*10b0*/  SEL R6, R5, R6, !P0 ;  /* 0x0000000605067207 */ /* 0x000fc60004000000 */
[----:B------:R-:W-:Y:S01]  /*10c0*/  @!P1 IMAD.HI.U32 R8, R7, R2, RZ ;  /* 0x0000000207089227 */ /* 0x000fe200078e00ff */
[----:B------:R-:W-:-:S04]  /*10d0*/  IADD3 R2, PT, PT, -R6, RZ, RZ ;  /* 0x000000ff06027210 */ /* 0x000fc80007ffe1ff */
[----:B------:R-:W-:Y:S01]  /*10e0*/  @!P1 SHF.R.U32.HI R8, RZ, R3, R8 ;  /* 0x00000003ff089219 */ /* 0x000fe20000011608 */
[----:B------:R-:W-:-:S03]  /*10f0*/  IMAD R2, R9, R2, R5 ;  /* 0x0000000209027224 */ /* 0x000fc600078e0205 */
[----:B------:R-:W-:Y:S02]  /*1100*/  @!P1 SEL R3, R7, R8, !P0 ;  /* 0x0000000807039207 */ /* 0x000fe40004000000 */
[----:B------:R-:W-:-:S03]  /*1110*/  IADD3 R8, PT, PT, -R5, RZ, RZ ;  /* 0x000000ff05087210 */ /* 0x000fc60007ffe1ff */
[--C-:B------:R-:W-:Y:S02]  /*1120*/  @!P1 IMAD.IADD R6, R6, 0x1, -R3.reuse ;  /* 0x0000000106069824 */ /* 0x100fe400078e0a03 */
[----:B------:R-:W-:Y:S01]  /*1130*/  @!P1 IMAD R3, R2, R11, R3 ;  /* 0x0000000b02039224 */ /* 0x000fe200078e0203 */
[----:B------:R-:W-:Y:S01]  /*1140*/  IADD3 R2, PT, PT, -R7, RZ, RZ ;  /* 0x000000ff07027210 */ /* 0x000fe20007ffe1ff */
[----:B------:R-:W-:Y:S02]  /*1150*/  @!P1 IMAD R5, R6, R9, R7 ;  /* 0x0000000906059224 */ /* 0x000fe400078e0207 */
[----:B------:R-:W-:Y:S02]  /*1160*/  IMAD R8, R4, R8, R155 ;  /* 0x0000000804087224 */ /* 0x000fe400078e029b */
[----:B------:R-:W-:Y:S02]  /*1170*/  @!P1 IMAD.MOV.U32 R7, RZ, RZ, R3 ;  /* 0x000000ffff079224 */ /* 0x000fe400078e0003 */
[----:B------:R-:W-:-:S02]  /*1180*/  IMAD R2, R10, R2, R165 ;  /* 0x000000020a027224 */ /* 0x000fc400078e02a5 */
[----:B------:R-:W-:Y:S02]  /*1190*/  IMAD R155, R5, R4, R8 ;  /* 0x00000004059b7224 */ /* 0x000fe400078e0208 */
[----:B------:R-:W-:Y:S02]  /*11a0*/  IMAD R165, R7, R10, R2 ;  /* 0x0000000a07a57224 */ /* 0x000fe400078e0202 */
.L_x_15:
[----:B------:R-:W1:Y:S01]  /*11b0*/  LDCU UR4, c[0x0][0xb30] ;  /* 0x00016600ff0477ac */ /* 0x000e620008000800 */
[----:B------:R-:W2:Y:S08]  /*11c0*/  S2UR UR37, SR_CgaCtaId ;  /* 0x00000000002579c3 */ /* 0x000eb00000008800 */
[----:B------:R-:W3:Y:S01]  /*11d0*/  LDC R72, c[0x0][0xb24] ;  /* 0x0002c900ff487b82 */ /* 0x000ee20000000800 */
[----:B-1----:R-:W-:-:S09]  /*11e0*/  UISETP.NE.AND UP1, UPT, UR4, 0x1, UPT ;  /* 0x000000010400788c */ /* 0x002fd2000bf25270 */
[----:B--2---:R-:W-:Y:S05]  /*11f0*/  BRA.U UP1, `(.L_x_16) ;  /* 0x0000000101407547 */ /* 0x004fea000b800000 */
[----:B------:R-:W1:Y:S08]  /*1200*/  LDC.64 R4, c[0x0][0xb10] ;  /* 0x0002c400ff047b82 */ /* 0x000e700000000a00 */
[----:B------:R-:W2:Y:S08]  /*1210*/  LDC.64 R2, c[0x0][0xb18] ;  /* 0x0002c600ff027b82 */ /* 0x000eb00000000a00 */
[----:B------:R-:W4:Y:S08]  /*1220*/  LDC R6, c[0x0][0xb20] ;  /* 0x0002c800ff067b82 */ /* 0x000f300000000800 */
[----:B------:R-:W3:Y:S01]  /*1230*/  LDC R8, c[0x0][0xb0c] ;  /* 0x0002c300ff087b82 */ /* 0x000ee20000000800 */
[----:B-1----:R-:W-:-:S05]  /*1240*/  IMAD.HI.U32 R4, R165, R4, RZ ;  /* 0x00000004a5047227 */ /* 0x002fca00078e00ff */
[----:B------:R-:W-:Y:S01]  /*1250*/  SHF.R.U32.HI R4, RZ, R5, R4 ;  /* 0x00000005ff047219 */ /* 0x000fe20000011604 */
[----:B--2---:R-:W-:Y:S01]  /*1260*/  IMAD.HI.U32 R3, R155, R3, RZ ;  /* 0x000000039b037227 */ /* 0x004fe200078e00ff */
[----:B------:R-:W-:-:S04]  /*1270*/  ISETP.NE.AND P0, PT, R2, 0x1, PT ;  /* 0x000000010200780c */ /* 0x000fc80003f05270 */
[----:B----4-:R-:W-:-:S04]  /*1280*/  SHF.R.U32.HI R6, RZ, R6, R3 ;  /* 0x00000006ff067219 */ /* 0x010fc80000011603 */
[----:B------:R-:W-:Y:S02]  /*1290*/  SEL R3, R155, R6, !P0 ;  /* 0x000000069b037207 */ /* 0x000fe40004000000 */
[----:B---3--:R-:W-:-:S04]  /*12a0*/  ISETP.NE.AND P1, PT, R8, 0x1, PT ;  /* 0x000000010800780c */ /* 0x008fc80003f25270 */
[----:B------:R-:W-:-:S05]  /*12b0*/  SEL R4, R165, R4, !P1 ;  /* 0x00000004a5047207 */ /* 0x000fca0004800000 */
[----:B------:R-:W-:Y:S02]  /*12c0*/  IMAD.IADD R5, R3, 0x1, -R4 ;  /* 0x0000000103057824 */ /* 0x000fe400078e0a04 */
[----:B------:R-:W-:Y:S02]  /*12d0*/  IMAD.IADD R3, R4, 0x1, -R3 ;  /* 0x0000000104037824 */ /* 0x000fe400078e0a03 */
[----:B------:R-:W-:Y:S02]  /*12e0*/  IMAD R165, R5, R8, R165 ;  /* 0x0000000805a57224 */ /* 0x000fe400078e02a5 */
[----:B------:R-:W-:-:S07]  /*12f0*/  IMAD R155, R3, R2, R155 ;  /* 0x00000002039b7224 */ /* 0x000fce00078e029b */
.L_x_16:
[----:B------:R-:W-:Y:S01]  /*1300*/  BAR.SYNC.DEFER_BLOCKING 0x0 ;  /* 0x0000000000007b1d */ /* 0x000fe20000010000 */
[----:B------:R-:W-:Y:S01]  /*1310*/  UISETP.NE.AND UP1, UPT, UR8, 0x2, UPT ;  /* 0x000000020800788c */ /* 0x000fe2000bf25270 */
[----:B------:R-:W-:Y:S02]  /*1320*/  ISETP.NE.OR P5, PT, R0, 0x2, !P5 ;  /* 0x000000020000780c */ /* 0x000fe40006fa5670 */
[----:B------:R-:W-:-:S06]  /*1330*/  LOP3.LUT R2, R166, 0x1f, RZ, 0xc0, !PT ;  /* 0x0000001fa6027812 */ /* 0x000fcc00078ec0ff */
[----:B------:R-:W-:Y:S05]  /*1340*/  BRA.U UP1, `(.L_x_17) ;  /* 0x0000001101b47547 */ /* 0x000fea000b800000 */
[----:B------:R-:W1:Y:S01]  /*1350*/  LDCU UR13, c[0x0][0x38c] ;  /* 0x00007180ff0d77ac */ /* 0x000e620008000800 */
[----:B------:R-:W2:Y:S01]  /*1360*/  LDC R9, c[0x0][0x370] ;  /* 0x0000dc00ff097b82 */ /* 0x000ea20000000800 */
[----:B------:R-:W-:Y:S01]  /*1370*/  PLOP3.LUT P1, PT, PT, PT, UP2, 0x80, 0x8 ;  /* 0x000000000008781c */ /* 0x000fe20003f2f028 */
[----:B------:R-:W-:Y:S01]  /*1380*/  IMAD.MOV.U32 R15, RZ, RZ, 0x1 ;  /* 0x00000001ff0f7424 */ /* 0x000fe200078e00ff */
[----:B------:R-:W-:Y:S01]  /*1390*/  ISETP.EQ.OR P4, PT, R2, RZ, P5 ;  /* 0x000000ff0200720c */ /* 0x000fe20002f82670 */
[----:B------:R-:W-:Y:S01]  /*13a0*/  IMAD.MOV.U32 R14, RZ, RZ, RZ ;  /* 0x000000ffff0e7224 */ /* 0x000fe200078e00ff */
[----:B------:R-:W-:Y:S02]  /*13b0*/  PLOP3.LUT P1, PT, P1, PT, PT, 0x8, 0x80 ;  /* 0x000000000080781c */ /* 0x000fe40000f2e170 */
[----:B------:R-:W-:Y:S01]  /*13c0*/  CS2R R12, SRZ ;  /* 0x00000000000c7805 */ /* 0x000fe2000001ff00 */
[----:B------:R-:W-:Y:S01]  /*13d0*/  IMAD.MOV.U32 R10, RZ, RZ, 0x1 ;  /* 0x00000001ff0a7424 */ /* 0x000fe200078e00ff */
[----:B------:R-:W4:Y:S01]  /*13e0*/  LDC R0, c[0x0][0x374] ;  /* 0x0000dd00ff007b82 */ /* 0x000f220000000800 */
[----:B------:R-:W2:Y:S01]  /*13f0*/  LDCU.64 UR22, c[0x0][0x348] ;  /* 0x00006900ff1677ac */ /* 0x000ea20008000a00 */
[----:B------:R-:W-:Y:S01]  /*1400*/  UMOV UR6, URZ ;  /* 0x000000ff00067c82 */ /* 0x000fe20008000000 */
[----:B-1----:R-:W-:-:S04]  /*1410*/  UIADD3 UR5, UPT, UPT, UR13, 0xff, URZ ;  /* 0x000000ff0d057890 */ /* 0x002fc8000fffe0ff */
[----:B------:R-:W-:-:S04]  /*1420*/  USHF.R.S32.HI UR4, URZ, 0x1f, UR5 ;  /* 0x0000001fff047899 */ /* 0x000fc80008011405 */
[----:B------:R-:W-:-:S04]  /*1430*/  ULEA.HI UR4, UR4, UR5, URZ, 0x8 ;  /* 0x0000000504047291 */ /* 0x000fc8000f8f40ff */
[----:B------:R-:W-:Y:S02]  /*1440*/  USHF.R.S32.HI UR15, URZ, 0x8, UR4 ;  /* 0x00000008ff0f7899 */ /* 0x000fe40008011404 */
[----:B------:R-:W-:Y:S02]  /*1450*/  UIADD3 UR4, UPT, UPT, UR13, -0x1, URZ ;  /* 0xffffffff0d047890 */ /* 0x000fe4000fffe0ff */
[----:B------:R-:W-:Y:S02]  /*1460*/  UISETP.LT.U32.AND UP0, UPT, UR15, 0x4, UPT ;  /* 0x000000040f00788c */ /* 0x000fe4000bf01070 */
[----:B------:R-:W-:Y:S02]  /*1470*/  UISETP.GE.U32.AND UP1, UPT, UR4, -0x1ff, UPT ;  /* 0xfffffe010400788c */ /* 0x000fe4000bf26070 */
[----:B------:R-:W-:Y:S02]  /*1480*/  USEL UR14, UR15, 0x4, UP0 ;  /* 0x000000040f0e7887 */ /* 0x000fe40008000000 */
[----:B------:R-:W-:-:S02]  /*1490*/  UIADD3 UR13, UPT, UPT, UR13, 0x1fe, URZ ;  /* 0x000001fe0d0d7890 */ /* 0x000fc4000fffe0ff */
[----:B------:R-:W-:Y:S02]  /*14a0*/  UIADD3 UR5, UPT, UPT, UR14, -0x1, URZ ;  /* 0xffffffff0e057890 */ /* 0x000fe4000fffe0ff */
[----:B------:R-:W-:-:S03]  /*14b0*/  UIADD3 UR7, UPT, UPT, UR15, -UR14, URZ ;  /* 0x8000000e0f077290 */ /* 0x000fc6000fffe0ff */
[----:B------:R-:W-:-:S04]  /*14c0*/  @UP1 UIADD3 UR5, UPT, UPT, UR14, URZ, URZ ;  /* 0x000000ff0e051290 */ /* 0x000fc8000fffe0ff */
[----:B--2---:R-:W-:-:S12]  /*14d0*/  UIADD3 UR5, UPT, UPT, UR5, 0x1, URZ ;  /* 0x0000000105057890 */ /* 0x004fd8000fffe0ff */
.L_x_35:
[----:B------:R-:W-:Y:S01]  /*14e0*/  UISETP.NE.AND UP0, UPT, UR37, URZ, UPT ;  /* 0x000000ff2500728c */ /* 0x000fe2000bf05270 */
[----:B------:R-:W1:Y:S08]  /*14f0*/  S2UR UR37, SR_CgaCtaId ;  /* 0x00000000002579c3 */ /* 0x000e700000008800 */
[----:B------:R-:W-:Y:S05]  /*1500*/  BRA.U UP0, `(.L_x_18) ;  /* 0x0000000100347547 */ /* 0x000fea000b800000 */
[----:B------:R-:W2:Y:S01]  /*1510*/  S2R R2, SR_CgaCtaId ;  /* 0x0000000000027919 */ /* 0x000ea20000008800 */
[----:B------:R-:W-:-:S04]  /*1520*/  MOV R3, 0x400 ;  /* 0x0000040000037802 */ /* 0x000fc80000000f00 */
[----:B--2---:R-:W-:Y:S02]  /*1530*/  LEA R3, R2, R3, 0x18 ;  /* 0x0000000302037211 */ /* 0x004fe400078ec0ff */
[----:B------:R-:W-:-:S03]  /*1540*/  SHF.L.U32 R2, R10, 0x1f, RZ ;  /* 0x0000001f0a027819 */ /* 0x000fc600000006ff */
[----:B------:R-:W-:-:S04]  /*1550*/  IMAD R3, R12, 0x8, R3 ;  /* 0x000000080c037824 */ /* 0x000fc800078e0203 */
[----:B------:R-:W2:Y:S02]  /*1560*/  SYNCS.PHASECHK.TRANS64.TRYWAIT P0, [R3+URZ+0xd0], R2 ;  /* 0x0000d002030075a7 */ /* 0x000ea400080011ff */
[----:B--2---:R-:W-:Y:S05]  /*1570*/  @!P0 BRA `(.L_x_19) ;  /* 0x0000005400b88947 */ /* 0x004fea0003800000 */
.L_x_95:
[----:B------:R-:W-:Y:S01]  /*1580*/  VIADD R12, R12, 0x1 ;  /* 0x000000010c0c7836 */ /* 0x000fe20000000000 */
[----:B------:R2:W-:Y:S04]  /*1590*/  SYNCS.ARRIVE.TRANS64.A1T0 RZ, [R3+URZ+0xc0], RZ ;  /* 0x0000c0ff03ff79a7 */ /* 0x0005e800081000ff */
[----:B------:R-:W-:-:S04]  /*15a0*/  ISETP.NE.AND P0, PT, R12, 0x2, PT ;  /* 0x000000020c00780c */ /* 0x000fc80003f05270 */
[----:B------:R-:W-:Y:S02]  /*15b0*/  SEL R12, R12, RZ, P0 ;  /* 0x000000ff0c0c7207 */ /* 0x000fe40000000000 */
[----:B--2---:R-:W-:-:S04]  /*15c0*/  SEL R3, RZ, 0x1, P0 ;  /* 0x00000001ff037807 */ /* 0x004fc80000000000 */
[----:B------:R-:W-:-:S07]  /*15d0*/  LOP3.LUT R10, R10, R3, RZ, 0x3c, !PT ;  /* 0x000000030a0a7212 */ /* 0x000fce00078e3cff */
.L_x_18:
[----:B------:R-:W-:Y:S01]  /*15e0*/  UMOV UR4, 0x400 ;  /* 0x0000040000047882 */ /* 0x000fe20000000000 */
[----:B------:R-:W-:Y:S01]  /*15f0*/  SHF.L.U32 R2, R15, 0x1f, RZ ;  /* 0x0000001f0f027819 */ /* 0x000fe200000006ff */
[----:B-1----:R-:W-:Y:S01]  /*1600*/  ULEA UR4, UR37, UR4, 0x18 ;  /* 0x0000000425047291 */ /* 0x002fe2000f8ec0ff */
[----:B------:R-:W-:Y:S01]  /*1610*/  R2UR UR35, R165 ;  /* 0x00000000a52372ca */ /* 0x000fe200000e0000 */
[----:B------:R-:W-:Y:S01]  /*1620*/  UISETP.GE.U32.AND UP0, UPT, UR13, 0x1ff, UPT ;  /* 0x000001ff0d00788c */ /* 0x000fe2000bf06070 */
[----:B------:R-:W-:Y:S01]  /*1630*/  R2UR UR19, R155 ;  /* 0x000000009b1372ca */ /* 0x000fe200000e0000 */
[----:B------:R-:W-:Y:S01]  /*1640*/  ULEA UR8, UR6, UR4, 0x3 ;  /* 0x0000000406087291 */ /* 0x000fe2000f8e18ff */
[----:B------:R-:W-:-:S08]  /*1650*/  UMOV UR29, URZ ;  /* 0x000000ff001d7c82 */ /* 0x000fd00008000000 */
[----:B------:R1:W2:Y:S01]  /*1660*/  SYNCS.PHASECHK.TRANS64.TRYWAIT P0, [UR8+0x20], R2 ;  /* 0x00002002ff0075a7 */ /* 0x0002a20008001108 */
[----:B------:R-:W-:Y:S02]  /*1670*/  USHF.L.U32 UR35, UR35, 0x7, URZ ;  /* 0x0000000723237899 */ /* 0x000fe400080006ff */
[----:B------:R-:W-:Y:S01]  /*1680*/  USHF.L.U32 UR19, UR19, 0x6, URZ ;  /* 0x0000000613137899 */ /* 0x000fe200080006ff */
[----:B------:R-:W-:Y:S11]  /*1690*/  BRA.U !UP0, `(.L_x_20) ;  /* 0x0000000108d87547 */ /* 0x000ff6000b800000 */
[----:B------:R-:W-:Y:S01]  /*16a0*/  UMOV UR21, URZ ;  /* 0x000000ff00157c82 */ /* 0x000fe20008000000 */
[----:B------:R-:W-:-:S05]  /*16b0*/  UMOV UR42, UR6 ;  /* 0x00000006002a7c82 */ /* 0x000fca0008000000 */
.L_x_25:
[----:B-1----:R-:W-:Y:S01]  /*16c0*/  ULEA UR33, UR42, UR4, 0x3 ;  /* 0x000000042a217291 */ /* 0x002fe2000f8e18ff */
[----:B--2---:R-:W-:Y:S01]  /*16d0*/  @!P5 MOV R3, 0xc000 ;  /* 0x0000c0000003d802 */ /* 0x004fe20000000f00 */
[----:B--2---:R-:W-:Y:S10]  /*16e0*/  @P0 BRA `(.L_x_21) ;  /* 0x00000000000c0947 */ /* 0x004ff40003800000 */
[----:B------:R-:W-:-:S04]  /*16f0*/  SHF.L.U32 R5, R15, 0x1f, RZ ;  /* 0x0000001f0f057819 */ /* 0x000fc800000006ff */
[----:B------:R-:W2:Y:S02]  /*1700*/  SYNCS.PHASECHK.TRANS64.TRYWAIT P0, [UR33+0x20], R5 ;  /* 0x00002005ff0075a7 */ /* 0x000ea40008001121 */
[----:B--2---:R-:W-:Y:S05]  /*1710*/  @!P0 BRA `(.L_x_22) ;  /* 0x0000005400648947 */ /* 0x004fea0003800000 */
.L_x_21:
[----:B------:R2:W-:Y:S01]  /*1720*/  @!P5 SYNCS.ARRIVE.TRANS64 RZ, [UR33], R3 ;  /* 0x00000003ffffd9a7 */ /* 0x0005e20008000021 */
[----:B------:R-:W-:Y:S04]  /*1730*/  BSSY.RECONVERGENT B0, `(.L_x_23) ;  /* 0x0000003000007945 */ /* 0x000fe80003800200 */
[----:B------:R-:W-:Y:S05]  /*1740*/  @P4 BRA `(.L_x_24) ;  /* 0x0000000000044947 */ /* 0x000fea0003800000 */
[----:B------:R-:W-:Y:S05]  /*1750*/  BPT.TRAP 0x1 ;  /* 0x000000040000795c */ /* 0x000fea0000300000 */
.L_x_24:
[----:B------:R-:W-:Y:S05]  /*1760*/  BSYNC.RECONVERGENT B0 ;  /* 0x0000000000007941 */ /* 0x000fea0003800200 */
.L_x_23:
[----:B------:R-:W-:Y:S02]  /*1770*/  UIADD3 UR6, UPT, UPT, UR42, 0x1, URZ ;  /* 0x000000012a067890 */ /* 0x000fe4000fffe0ff */
[----:B------:R-:W-:Y:S02]  /*1780*/  ULEA UR24, UR42, UR4, 0xf ;  /* 0x000000042a187291 */ /* 0x000fe4000f8e78ff */
[----:B------:R-:W-:Y:S02]  /*1790*/  UISETP.NE.AND UP0, UPT, UR6, 0x4, UPT ;  /* 0x000000040600788c */ /* 0x000fe4000bf05270 */
[----:B------:R-:W-:Y:S02]  /*17a0*/  UIADD3 UR40, UP1, UPT, UR22, 0x80, URZ ;  /* 0x0000008016287890 */ /* 0x000fe4000ff3e0ff */
[----:B------:R-:W-:Y:S02]  /*17b0*/  USEL UR9, URZ, 0x1, UP0 ;  /* 0x00000001ff097887 */ /* 0x000fe40008000000 */
[----:B------:R-:W-:-:S02]  /*17c0*/  USEL UR6, UR6, URZ, UP0 ;  /* 0x000000ff06067287 */ /* 0x000fc40008000000 */
[----:B------:R-:W-:Y:S02]  /*17d0*/  USHF.L.U32 UR34, UR21, 0x8, URZ ;  /* 0x0000000815227899 */ /* 0x000fe400080006ff */
[----:B------:R-:W-:Y:S01]  /*17e0*/  ULEA UR8, UR6, UR4, 0x3 ;  /* 0x0000000406087291 */ /* 0x000fe2000f8e18ff */
[----:B------:R-:W-:Y:S01]  /*17f0*/  LOP3.LUT R15, R15, UR9, RZ, 0x3c, !PT ;  /* 0x000000090f0f7c12 */ /* 0x000fe2000f8e3cff */
[----:B------:R-:W-:Y:S02]  /*1800*/  UIADD3 UR38, UP0, UPT, UR22, 0x180, URZ ;  /* 0x0000018016267890 */ /* 0x000fe4000ff1e0ff */
[----:B------:R-:W-:Y:S01]  /*1810*/  UIADD3.X UR41, UPT, UPT, URZ, UR23, URZ, UP1, !UPT ;  /* 0x00000017ff297290 */ /* 0x000fe20008ffe4ff */
[----:B-1----:R-:W-:Y:S01]  /*1820*/  SHF.L.U32 R2, R15, 0x1f, RZ ;  /* 0x0000001f0f027819 */ /* 0x002fe200000006ff */
[----:B------:R-:W-:Y:S02]  /*1830*/  UIADD3 UR32, UPT, UPT, UR24, 0x4400, URZ ;  /* 0x0000440018207890 */ /* 0x000fe4000fffe0ff */
[----:B------:R-:W-:Y:S01]  /*1840*/  UIADD3 UR26, UPT, UPT, UR34, 0x80, URZ ;  /* 0x00000080221a7890 */ /* 0x000fe2000fffe0ff */
[----:B------:R1:W1:Y:S01]  /*1850*/  SYNCS.PHASECHK.TRANS64.TRYWAIT P0, [UR8+0x20], R2 ;  /* 0x00002002ff0075a7 */ /* 0x0002620008001108 */
[----:B------:R-:W-:-:S02]  /*1860*/  ULEA UR8, UR42, UR4, 0xe ;  /* 0x000000042a087291 */ /* 0x000fc4000f8e70ff */
[----:B------:R-:W-:Y:S02]  /*1870*/  UIADD3 UR24, UPT, UPT, UR24, 0x8400, URZ ;  /* 0x0000840018187890 */ /* 0x000fe4000fffe0ff */
[----:B------:R-:W-:Y:S02]  /*1880*/  UIADD3.X UR39, UPT, UPT, URZ, UR23, URZ, UP0, !UPT ;  /* 0x00000017ff277290 */ /* 0x000fe400087fe4ff */
[----:B------:R-:W-:Y:S02]  /*1890*/  UIADD3 UR16, UPT, UPT, UR8, 0x24400, URZ ;  /* 0x0002440008107890 */ /* 0x000fe4000fffe0ff */
[----:B------:R-:W-:Y:S01]  /*18a0*/  UIADD3 UR8, UPT, UPT, UR8, 0x26400, URZ ;  /* 0x0002640008087890 */ /* 0x000fe2000fffe0ff */
[----:B------:R-:W-:Y:S01]  /*18b0*/  UMOV UR30, 0x0 ;  /* 0x00000000001e7882 */ /* 0x000fe20000000000 */
[----:B------:R-:W-:Y:S01]  /*18c0*/  UMOV UR31, 0x10000000 ;  /* 0x10000000001f7882 */ /* 0x000fe20000000000 */
[----:B------:R-:W-:Y:S01]  /*18d0*/  UMOV UR25, UR33 ;  /* 0x0000002100197c82 */ /* 0x000fe20008000000 */
[----:B------:R-:W-:Y:S01]  /*18e0*/  UMOV UR27, UR35 ;  /* 0x00000023001b7c82 */ /* 0x000fe20008000000 */
[----:B------:R-:W-:Y:S01]  /*18f0*/  UMOV UR28, UR36 ;  /* 0x00000024001c7c82 */ /* 0x000fe20008000000 */
[----:B------:R-:W-:Y:S01]  /*1900*/  UMOV UR17, UR33 ;  /* 0x0000002100117c82 */ /* 0x000fe20008000000 */
[----:B------:R-:W-:Y:S01]  /*1910*/  UMOV UR20, UR36 ;  /* 0x0000002400147c82 */ /* 0x000fe20008000000 */
[----:B------:R-:W-:Y:S01]  /*1920*/  UMOV UR18, UR34 ;  /* 0x0000002200127c82 */ /* 0x000fe20008000000 */
[----:B------:R1:W-:Y:S01]  /*1930*/  UTMALDG.3D [UR32], [UR40], desc[UR30] ;  /* 0x00001e20280075b4 */ /* 0x0003e20008011000 */
[----:B------:R-:W-:Y:S01]  /*1940*/  UMOV UR11, UR19 ;  /* 0x00000013000b7c82 */ /* 0x000fe20008000000 */
[----:B------:R-:W-:Y:S01]  /*1950*/  UMOV UR12, UR36 ;  /* 0x00000024000c7c82 */ /* 0x000fe20008000000 */
[----:B------:R-:W-:Y:S01]  /*1960*/  UMOV UR9, UR33 ;  /* 0x0000002100097c82 */ /* 0x000fe20008000000 */
[----:B------:R-:W-:Y:S01]  /*1970*/  UMOV UR10, UR26 ;  /* 0x0000001a000a7c82 */ /* 0x000fe20008000000 */
[----:B------:R-:W-:Y:S01]  /*1980*/  UIADD3 UR21, UPT, UPT, UR21, 0x1, URZ ;  /* 0x0000000115157890 */ /* 0x000fe2000fffe0ff */
[----:B------:R-:W-:Y:S01]  /*1990*/  UMOV UR29, UR5 ;  /* 0x00000005001d7c82 */ /* 0x000fe20008000000 */
[----:B------:R1:W-:Y:S02]  /*19a0*/  UTMALDG.3D [UR24], [UR40], desc[UR30] ;  /* 0x00001e18280075b4 */ /* 0x0003e40008011000 */
[----:B------:R-:W-:Y:S01]  /*19b0*/  UISETP.NE.AND UP0, UPT, UR21, UR5, UPT ;  /* 0x000000051500728c */ /* 0x000fe2000bf05270 */
[----:B------:R-:W-:Y:S01]  /*19c0*/  UMOV UR42, UR6 ;  /* 0x00000006002a7c82 */ /* 0x000fe20008000000 */
[----:B------:R1:W-:Y:S01]  /*19d0*/  UTMALDG.3D [UR16], [UR38], desc[UR30] ;  /* 0x00001e10260075b4 */ /* 0x0003e20008011000 */
[----:B------:R1:W-:Y:S06]  /*19e0*/  UTMALDG.3D [UR8], [UR38], desc[UR30] ;  /* 0x00001e08260075b4 */ /* 0x0003ec0008011000 */
[----:B------:R-:W-:Y:S05]  /*19f0*/  BRA.U UP0, `(.L_x_25) ;  /* 0xfffffffd00307547 */ /* 0x000fea000b83ffff */
.L_x_20:
[----:B-1----:R-:W-:Y:S01]  /*1a00*/  ULEA UR8, UR6, UR4, 0x3 ;  /* 0x0000000406087291 */ /* 0x002fe2000f8e18ff */
[----:B------:R-:W-:Y:S01]  /*1a10*/  SHF.L.U32 R2, R15, 0x1f, RZ ;  /* 0x0000001f0f027819 */ /* 0x000fe200000006ff */
[----:B------:R-:W-:Y:S01]  /*1a20*/  @!P1 SYNCS.ARRIVE.TRANS64.A1T0 RZ, [UR4+0x58], RZ ;  /* 0x000058ffffff99a7 */ /* 0x000fe20008100004 */
[----:B------:R-:W-:-:S06]  /*1a30*/  UISETP.GT.AND UP0, UPT, UR15, UR14, UPT ;  /* 0x0000000e0f00728c */ /* 0x000fcc000bf04270 */
[----:B--2---:R1:W2:Y:S03]  /*1a40*/  SYNCS.PHASECHK.TRANS64.TRYWAIT P0, [UR8+0x20], R2 ;  /* 0x00002002ff0075a7 */ /* 0x0042a60008001108 */
[----:B------:R-:W-:Y:S05]  /*1a50*/  BRA.U !UP0, `(.L_x_26) ;  /* 0x0000000108d47547 */ /* 0x000fea000b800000 */
[----:B------:R-:W-:Y:S01]  /*1a60*/  UIADD3 UR21, UPT, UPT, UR7, UR29, URZ ;  /* 0x0000001d07157290 */ /* 0x000fe2000fffe0ff */
[----:B------:R-:W-:-:S11]  /*1a70*/  UMOV UR42, UR6 ;  /* 0x00000006002a7c82 */ /* 0x000fd60008000000 */
.L_x_31:
[----:B-1----:R-:W-:Y:S01]  /*1a80*/  ULEA UR33, UR42, UR4, 0x3 ;  /* 0x000000042a217291 */ /* 0x002fe2000f8e18ff */
[----:B--2---:R-:W-:Y:S01]  /*1a90*/  @!P5 MOV R3, 0xc000 ;  /* 0x0000c0000003d802 */ /* 0x004fe20000000f00 */
[----:B--2---:R-:W-:Y:S10]  /*1aa0*/  @P0 BRA `(.L_x_27) ;  /* 0x00000000000c0947 */ /* 0x004ff40003800000 */
[----:B------:R-:W-:-:S04]  /*1ab0*/  SHF.L.U32 R5, R15, 0x1f, RZ ;  /* 0x0000001f0f057819 */ /* 0x000fc800000006ff */
[----:B------:R-:W2:Y:S02]  /*1ac0*/  SYNCS.PHASECHK.TRANS64.TRYWAIT P0, [UR33+0x20], R5 ;  /* 0x00002005ff0075a7 */ /* 0x000ea40008001121 */
[----:B--2---:R-:W-:Y:S05]  /*1ad0*/  @!P0 BRA `(.L_x_28) ;  /* 0x00000050008c8947 */ /* 0x004fea0003800000 */
.L_x_27:
[----:B------:R2:W-:Y:S01]  /*1ae0*/  @!P5 SYNCS.ARRIVE.TRANS64 RZ, [UR33], R3 ;  /* 0x00000003ffffd9a7 */ /* 0x0005e20008000021 */
[----:B------:R-:W-:Y:S04]  /*1af0*/  BSSY.RECONVERGENT B0, `(.L_x_29) ;  /* 0x0000003000007945 */ /* 0x000fe80003800200 */
[----:B------:R-:W-:Y:S05]  /*1b00*/  @P4 BRA `(.L_x_30) ;  /* 0x0000000000044947 */ /* 0x000fea0003800000 */
[----:B------:R-:W-:Y:S05]  /*1b10*/  BPT.TRAP 0x1 ;  /* 0x000000040000795c */ /* 0x000fea0000300000 */
.L_x_30:
[----:B------:R-:W-:Y:S05]  /*1b20*/  BSYNC.RECONVERGENT B0 ;  /* 0x0000000000007941 */ /* 0x000fea0003800200 */
.L_x_29:
        /* <DEDUP_REMOVED lines=32> */
[----:B------:R-:W-:Y:S01]  /*1d30*/  UMOV UR10, UR26 ;  /* 0x0000001a000a7c82 */ /* 0x000fe20008000000 */
[----:B------:R-:W-:Y:S01]  /*1d40*/  UIADD3 UR29, UPT, UPT, UR29, 0x1, URZ ;  /* 0x000000011d1d7890 */ /* 0x000fe2000fffe0ff */
[----:B------:R1:W-:Y:S01]  /*1d50*/  UTMALDG.3D [UR24], [UR40], desc[UR30] ;  /* 0x00001e18280075b4 */ /* 0x0003e20008011000 */
[----:B------:R-:W-:-:S02]  /*1d60*/  UMOV UR42, UR6 ;  /* 0x00000006002a7c82 */ /* 0x000fc40008000000 */
[----:B------:R-:W-:Y:S01]  /*1d70*/  UISETP.NE.AND UP0, UPT, UR29, UR21, UPT ;  /* 0x000000151d00728c */ /* 0x000fe2000bf05270 */
[----:B------:R1:W-:Y:S01]  /*1d80*/  UTMALDG.3D [UR16], [UR38], desc[UR30] ;  /* 0x00001e10260075b4 */ /* 0x0003e20008011000 */
[----:B------:R1:W-:Y:S07]  /*1d90*/  UTMALDG.3D [UR8], [UR38], desc[UR30] ;  /* 0x00001e08260075b4 */ /* 0x0003ee0008011000 */
[----:B------:R-:W-:Y:S05]  /*1da0*/  BRA.U UP0, `(.L_x_31) ;  /* 0xfffffffd00347547 */ /* 0x000fea000b83ffff */
.L_x_26:
[C---:B-1----:R-:W-:Y:S01]  /*1db0*/  LEA R2, R14.reuse, UR4, 0x3 ;  /* 0x000000040e027c11 */ /* 0x042fe2000f8e18ff */
[----:B------:R-:W-:Y:S01]  /*1dc0*/  NOP ;  /* 0x0000000000007918 */ /* 0x000fe20000000000 */
[----:B--2---:R-:W-:Y:S02]  /*1dd0*/  SHF.L.U32 R3, R13, 0x1f, RZ ;  /* 0x0000001f0d037819 */ /* 0x004fe400000006ff */
[----:B------:R-:W-:Y:S02]  /*1de0*/  LEA R4, R14, UR4, 0x4 ;  /* 0x000000040e047c11 */ /* 0x000fe4000f8e20ff */
[----:B------:R-:W1:Y:S02]  /*1df0*/  SYNCS.PHASECHK.TRANS64.TRYWAIT P0, [R2+URZ+0x60], R3 ;  /* 0x00006003020075a7 */ /* 0x000e6400080011ff */
[----:B-1----:R-:W-:Y:S05]  /*1e00*/  @!P0 BRA `(.L_x_32) ;  /* 0x0000004c00d88947 */ /* 0x002fea0003800000 */
.L_x_98:
[----:B------:R-:W2:Y:S01]  /*1e10*/  LDS.128 R4, [R4+0xf0] ;  /* 0x0000f00004047984 */ /* 0x000ea20000000c00 */
[----:B---3--:R-:W-:Y:S01]  /*1e20*/  ISETP.GE.AND P0, PT, R72, 0x1, PT ;  /* 0x000000014800780c */ /* 0x008fe20003f06270 */
[----:B-1----:R-:W-:Y:S01]  /*1e30*/  VIADD R2, R2, 0x70 ;  /* 0x0000007002027836 */ /* 0x002fe20000000000 */
[----:B------:R-:W-:Y:S01]  /*1e40*/  @!PT LDS RZ, [RZ] ;  /* 0x00000000fffff984 */ /* 0x000fe20000000800 */
[----:B------:R-:W-:Y:S01]  /*1e50*/  @!PT LDS RZ, [RZ] ;  /* 0x00000000fffff984 */ /* 0x000fe20000000800 */
[----:B------:R-:W-:Y:S01]  /*1e60*/  @!PT LDS RZ, [RZ] ;  /* 0x00000000fffff984 */ /* 0x000fe20000000800 */
[----:B------:R-:W-:Y:S01]  /*1e70*/  @!PT LDS RZ, [RZ] ;  /* 0x00000000fffff984 */ /* 0x000fe20000000800 */
[----:B------:R1:W-:Y:S06]  /*1e80*/  MEMBAR.ALL.CTA ;  /* 0x0000000000007992 */ /* 0x0003ec0000008000 */
[----:B-1----:R-:W1:Y:S01]  /*1e90*/  FENCE.VIEW.ASYNC.S ;  /* 0x00000000000073c6 */ /* 0x002e620000000000 */
[----:B------:R-:W-:-:S04]  /*1ea0*/  PRMT R2, RZ, 0x654, R2 ;  /* 0x00000654ff027816 */ /* 0x000fc80000000002 */
[----:B-1----:R1:W-:Y:S01]  /*1eb0*/  SYNCS.ARRIVE.TRANS64.RED.A1T0 RZ, [R2+URZ], RZ ;  /* 0x000000ff02ff79a7 */ /* 0x0023e200081004ff */
[----:B--2---:R-:W-:-:S13]  /*1ec0*/  LOP3.LUT P2, RZ, R6, 0x1, RZ, 0xc0, !PT ;  /* 0x0000000106ff7812 */ /* 0x004fda000784c0ff */
[----:B------:R-:W-:Y:S01]  /*1ed0*/  @P2 SHF.R.U32.HI R3, RZ, 0x10, R5 ;  /* 0x00000010ff032819 */ /* 0x000fe20000011605 */
[----:B------:R-:W-:Y:S01]  /*1ee0*/  VOTEU.ANY UP0, P2 ;  /* 0x0000000000ff7886 */ /* 0x000fe20001000100 */
[----:B------:R-:W-:Y:S02]  /*1ef0*/  @P2 MOV R11, R4 ;  /* 0x00000004000b2202 */ /* 0x000fe40000000f00 */
[----:B------:R-:W-:Y:S02]  /*1f00*/  @P2 R2UR.BROADCAST UR8, R3 ;  /* 0x00000000030822ca */ /* 0x000fe400008e0000 */
[----:B------:R-:W-:-:S11]  /*1f10*/  @P2 LOP3.LUT R8, R5, 0xffff, RZ, 0xc0, !PT ;  /* 0x0000ffff05082812 */ /* 0x000fd600078ec0ff */
[----:B------:R-:W-:Y:S01]  /*1f20*/  @UP0 UMOV UR36, UR8 ;  /* 0x0000000800240c82 */ /* 0x000fe20008000000 */
[----:B-1----:R-:W-:Y:S05]  /*1f30*/  @!P0 BRA `(.L_x_33) ;  /* 0x0000000000b88947 */ /* 0x002fea0003800000 */
[----:B------:R-:W4:Y:S01]  /*1f40*/  LDC.64 R4, c[0x0][0xb18] ;  /* 0x0002c600ff047b82 */ /* 0x000f220000000a00 */
[----:B------:R-:W-:-:S07]  /*1f50*/  ISETP.NE.AND P3, PT, R72, 0x1, PT ;  /* 0x000000014800780c */ /* 0x000fce0003f65270 */
[----:B------:R-:W1:Y:S08]  /*1f60*/  LDC.64 R6, c[0x0][0xb10] ;  /* 0x0002c400ff067b82 */ /* 0x000e700000000a00 */
[----:B------:R-:W2:Y:S08]  /*1f70*/  LDC R16, c[0x0][0xb20] ;  /* 0x0002c800ff107b82 */ /* 0x000eb00000000800 */
[----:B------:R-:W3:Y:S01]  /*1f80*/  LDC R18, c[0x0][0xb0c] ;  /* 0x0002c300ff127b82 */ /* 0x000ee20000000800 */
[----:B----4-:R-:W-:Y:S01]  /*1f90*/  IMAD.HI.U32 R17, R0, R5, RZ ;  /* 0x0000000500117227 */ /* 0x010fe200078e00ff */
[----:B------:R-:W-:-:S03]  /*1fa0*/  ISETP.NE.AND P0, PT, R4, 0x1, PT ;  /* 0x000000010400780c */ /* 0x000fc60003f05270 */
[----:B------:R-:W-:-:S03]  /*1fb0*/  IMAD.HI.U32 R5, R8, R5, RZ ;  /* 0x0000000508057227 */ /* 0x000fc600078e00ff */
[----:B------:R-:W4:Y:S01]  /*1fc0*/  LDC.64 R2, c[0x0][0xb28] ;  /* 0x0002ca00ff027b82 */ /* 0x000f220000000a00 */
[----:B-1----:R-:W-:-:S04]  /*1fd0*/  IMAD.HI.U32 R20, R9, R6, RZ ;  /* 0x0000000609147227 */ /* 0x002fc800078e00ff */
[----:B------:R-:W-:Y:S01]  /*1fe0*/  IMAD.HI.U32 R22, R11, R6, RZ ;  /* 0x000000060b167227 */ /* 0x000fe200078e00ff */
[----:B------:R-:W-:Y:S02]  /*1ff0*/  SHF.R.U32.HI R20, RZ, R7, R20 ;  /* 0x00000007ff147219 */ /* 0x000fe40000011614 */
[-C--:B--2---:R-:W-:Y:S02]  /*2000*/  SHF.R.U32.HI R17, RZ, R16.reuse, R17 ;  /* 0x00000010ff117219 */ /* 0x084fe40000011611 */
[----:B------:R-:W-:Y:S02]  /*2010*/  SHF.R.U32.HI R5, RZ, R16, R5 ;  /* 0x00000010ff057219 */ /* 0x000fe40000011605 */
[----:B------:R-:W-:Y:S02]  /*2020*/  SEL R17, R0, R17, !P0 ;  /* 0x0000001100117207 */ /* 0x000fe40004000000 */
[----:B------:R-:W-:Y:S02]  /*2030*/  SHF.R.U32.HI R22, RZ, R7, R22 ;  /* 0x00000007ff167219 */ /* 0x000fe40000011616 */
[----:B---3--:R-:W-:-:S02]  /*2040*/  ISETP.NE.AND P1, PT, R18, 0x1, PT ;  /* 0x000000011200780c */ /* 0x008fc40003f25270 */
[----:B------:R-:W-:Y:S02]  /*2050*/  SEL R5, R8, R5, !P0 ;  /* 0x0000000508057207 */ /* 0x000fe40004000000 */
[----:B------:R-:W-:Y:S02]  /*2060*/  SEL R19, R9, R20, !P1 ;  /* 0x0000001409137207 */ /* 0x000fe40004800000 */
[----:B------:R-:W-:Y:S01]  /*2070*/  SEL R7, R11, R22, !P1 ;  /* 0x000000160b077207 */ /* 0x000fe20004800000 */
[----:B----4-:R-:W-:-:S04]  /*2080*/  IMAD.HI.U32 R20, R17, R2, RZ ;  /* 0x0000000211147227 */ /* 0x010fc800078e00ff */
[----:B------:R-:W-:Y:S01]  /*2090*/  IMAD.HI.U32 R6, R19, R2, RZ ;  /* 0x0000000213067227 */ /* 0x000fe200078e00ff */
[----:B------:R-:W-:-:S04]  /*20a0*/  @P3 SHF.R.U32.HI R17, RZ, R3, R20 ;  /* 0x00000003ff113219 */ /* 0x000fc80000011614 */
[----:B------:R-:W-:Y:S01]  /*20b0*/  @P3 SHF.R.U32.HI R19, RZ, R3, R6 ;  /* 0x00000003ff133219 */ /* 0x000fe20000011606 */
[----:B------:R-:W-:-:S04]  /*20c0*/  IMAD R17, R72, R17, RZ ;  /* 0x0000001148117224 */ /* 0x000fc800078e02ff */
[----:B------:R-:W-:Y:S01]  /*20d0*/  IMAD R6, R72, R19, RZ ;  /* 0x0000001348067224 */ /* 0x000fe200078e02ff */
[C---:B------:R-:W-:Y:S02]  /*20e0*/  ISETP.GE.AND P0, PT, R5.reuse, R17, PT ;  /* 0x000000110500720c */ /* 0x040fe40003f06270 */
[----:B------:R-:W-:Y:S02]  /*20f0*/  IADD3 R17, PT, PT, -R5, RZ, RZ ;  /* 0x000000ff05117210 */ /* 0x000fe40007ffe1ff */
[----:B------:R-:W-:Y:S01]  /*2100*/  ISETP.GE.OR P0, PT, R7, R6, P0 ;  /* 0x000000060700720c */ /* 0x000fe20000706670 */
[----:B------:R-:W-:-:S04]  /*2110*/  IMAD.HI.U32 R6, R5, R2, RZ ;  /* 0x0000000205067227 */ /* 0x000fc800078e00ff */
[----:B------:R-:W-:Y:S01]  /*2120*/  IMAD R8, R4, R17, R8 ;  /* 0x0000001104087224 */ /* 0x000fe200078e0208 */
[----:B------:R-:W-:-:S04]  /*2130*/  SHF.R.U32.HI R6, RZ, R3, R6 ;  /* 0x00000003ff067219 */ /* 0x000fc80000011606 */
[----:B------:R-:W-:-:S03]  /*2140*/  SEL R6, R5, R6, !P3 ;  /* 0x0000000605067207 */ /* 0x000fc60005800000 */
[----:B------:R-:W-:-:S04]  /*2150*/  @!P0 IMAD.HI.U32 R16, R7, R2, RZ ;  /* 0x0000000207108227 */ /* 0x000fc800078e00ff */
[----:B------:R-:W-:Y:S01]  /*2160*/  IMAD.MOV R2, RZ, RZ, -R6 ;  /* 0x000000ffff027224 */ /* 0x000fe200078e0a06 */
[----:B------:R-:W-:-:S03]  /*2170*/  @!P0 SHF.R.U32.HI R16, RZ, R3, R16 ;  /* 0x00000003ff108219 */ /* 0x000fc60000011610 */
[----:B------:R-:W-:Y:S01]  /*2180*/  IMAD R2, R72, R2, R5 ;  /* 0x0000000248027224 */ /* 0x000fe200078e0205 */
[----:B------:R-:W-:-:S05]  /*2190*/  @!P0 SEL R3, R7, R16, !P3 ;  /* 0x0000001007038207 */ /* 0x000fca0005800000 */
[--C-:B------:R-:W-:Y:S02]  /*21a0*/  @!P0 IMAD.IADD R6, R6, 0x1, -R3.reuse ;  /* 0x0000000106068824 */ /* 0x100fe400078e0a03 */
[----:B------:R-:W-:Y:S01]  /*21b0*/  @!P0 IMAD R3, R2, R19, R3 ;  /* 0x0000001302038224 */ /* 0x000fe200078e0203 */
[----:B------:R-:W-:Y:S01]  /*21c0*/  IADD3 R2, PT, PT, -R7, RZ, RZ ;  /* 0x000000ff07027210 */ /* 0x000fe20007ffe1ff */
[----:B------:R-:W-:Y:S02]  /*21d0*/  @!P0 IMAD R5, R72, R6, R7 ;  /* 0x0000000648058224 */ /* 0x000fe400078e0207 */
[----:B------:R-:W-:Y:S02]  /*21e0*/  @!P0 IMAD.MOV.U32 R7, RZ, RZ, R3 ;  /* 0x000000ffff078224 */ /* 0x000fe400078e0003 */
[----:B------:R-:W-:Y:S02]  /*21f0*/  IMAD R2, R18, R2, R11 ;  /* 0x0000000212027224 */ /* 0x000fe400078e020b */
[----:B------:R-:W-:-:S02]  /*2200*/  IMAD R8, R5, R4, R8 ;  /* 0x0000000405087224 */ /* 0x000fc400078e0208 */
[----:B------:R-:W-:Y:S02]  /*2210*/  IMAD R11, R7, R18, R2 ;  /* 0x00000012070b7224 */ /* 0x000fe400078e0202 */
.L_x_33:
[----:B------:R-:W1:Y:S02]  /*2220*/  LDCU UR8, c[0x0][0xb30] ;  /* 0x00016600ff0877ac */ /* 0x000e640008000800 */
[----:B-1----:R-:W-:-:S09]  /*2230*/  UISETP.NE.AND UP0, UPT, UR8, 0x1, UPT ;  /* 0x000000010800788c */ /* 0x002fd2000bf05270 */
[----:B------:R-:W-:Y:S05]  /*2240*/  BRA.U UP0, `(.L_x_34) ;  /* 0x0000000100407547 */ /* 0x000fea000b800000 */
[----:B------:R-:W1:Y:S08]  /*2250*/  LDC.64 R4, c[0x0][0xb10] ;  /* 0x0002c400ff047b82 */ /* 0x000e700000000a00 */
[----:B------:R-:W2:Y:S08]  /*2260*/  LDC.64 R2, c[0x0][0xb18] ;  /* 0x0002c600ff027b82 */ /* 0x000eb00000000a00 */
[----:B------:R-:W3:Y:S08]  /*2270*/  LDC R6, c[0x0][0xb20] ;  /* 0x0002c800ff067b82 */ /* 0x000ef00000000800 */
[----:B------:R-:W4:Y:S01]  /*2280*/  LDC R16, c[0x0][0xb0c] ;  /* 0x0002c300ff107b82 */ /* 0x000f220000000800 */
[----:B-1----:R-:W-:-:S05]  /*2290*/  IMAD.HI.U32 R4, R11, R4, RZ ;  /* 0x000000040b047227 */ /* 0x002fca00078e00ff */
[----:B------:R-:W-:Y:S01]  /*22a0*/  SHF.R.U32.HI R4, RZ, R5, R4 ;  /* 0x00000005ff047219 */ /* 0x000fe20000011604 */
[----:B--2---:R-:W-:Y:S01]  /*22b0*/  IMAD.HI.U32 R3, R8, R3, RZ ;  /* 0x0000000308037227 */ /* 0x004fe200078e00ff */
[----:B------:R-:W-:-:S04]  /*22c0*/  ISETP.NE.AND P0, PT, R2, 0x1, PT ;  /* 0x000000010200780c */ /* 0x000fc80003f05270 */
[----:B---3--:R-:W-:-:S04]  /*22d0*/  SHF.R.U32.HI R3, RZ, R6, R3 ;  /* 0x00000006ff037219 */ /* 0x008fc80000011603 */
[----:B------:R-:W-:Y:S02]  /*22e0*/  SEL R3, R8, R3, !P0 ;  /* 0x0000000308037207 */ /* 0x000fe40004000000 */
[----:B----4-:R-:W-:-:S04]  /*22f0*/  ISETP.NE.AND P1, PT, R16, 0x1, PT ;  /* 0x000000011000780c */ /* 0x010fc80003f25270 */
[----:B------:R-:W-:-:S05]  /*2300*/  SEL R4, R11, R4, !P1 ;  /* 0x000000040b047207 */ /* 0x000fca0004800000 */
[----:B------:R-:W-:Y:S02]  /*2310*/  IMAD.IADD R5, R3, 0x1, -R4 ;  /* 0x0000000103057824 */ /* 0x000fe400078e0a04 */
[----:B------:R-:W-:Y:S02]  /*2320*/  IMAD.IADD R3, R4, 0x1, -R3 ;  /* 0x0000000104037824 */ /* 0x000fe400078e0a03 */
[----:B------:R-:W-:Y:S02]  /*2330*/  IMAD R11, R5, R16, R11 ;  /* 0x00000010050b7224 */ /* 0x000fe400078e020b */
[----:B------:R-:W-:-:S07]  /*2340*/  IMAD R8, R3, R2, R8 ;  /* 0x0000000203087224 */ /* 0x000fce00078e0208 */
.L_x_34:
[----:B------:R-:W-:Y:S01]  /*2350*/  VIADD R14, R14, 0x1 ;  /* 0x000000010e0e7836 */ /* 0x000fe20000000000 */
[----:B------:R-:W-:Y:S01]  /*2360*/  PLOP3.LUT P1, PT, PT, PT, PT, 0x80, 0x8 ;  /* 0x000000000008781c */ /* 0x000fe20003f2f070 */
[----:B------:R-:W-:Y:S02]  /*2370*/  IMAD.IADD R165, R11, 0x1, R154 ;  /* 0x000000010ba57824 */ /* 0x000fe400078e029a */
[----:B------:R-:W-:Y:S01]  /*2380*/  IMAD.IADD R155, R8, 0x1, R143 ;  /* 0x00000001089b7824 */ /* 0x000fe200078e028f */
[----:B------:R-:W-:-:S04]  /*2390*/  ISETP.NE.AND P0, PT, R14, 0x2, PT ;  /* 0x000000020e00780c */ /* 0x000fc80003f05270 */
[----:B------:R-:W-:Y:S02]  /*23a0*/  SEL R2, RZ, 0x1, P0 ;  /* 0x00000001ff027807 */ /* 0x000fe40000000000 */
[----:B------:R-:W-:Y:S02]  /*23b0*/  SEL R14, R14, RZ, P0 ;  /* 0x000000ff0e0e7207 */ /* 0x000fe40000000000 */
[----:B------:R-:W-:Y:S01]  /*23c0*/  LOP3.LUT R13, R13, R2, RZ, 0x3c, !PT ;  /* 0x000000020d0d7212 */ /* 0x000fe200078e3cff */
[----:B------:R-:W-:Y:S06]  /*23d0*/  @P2 BRA `(.L_x_35) ;  /* 0xfffffff000402947 */ /* 0x000fec000383ffff */
[----:B------:R-:W-:Y:S01]  /*23e0*/  UIADD3 UR4, UPT, UPT, UR4, 0x20, URZ ;  /* 0x0000002004047890 */ /* 0x000fe2000fffe0ff */
[----:B------:R-:W-:-:S03]  /*23f0*/  SHF.L.U32 R3, R15, 0x1f, RZ ;  /* 0x0000001f0f037819 */ /* 0x000fc600000006ff */
[----:B------:R-:W-:-:S09]  /*2400*/  ULEA UR5, UR6, UR4, 0x3 ;  /* 0x0000000406057291 */ /* 0x000fd2000f8e18ff */
[----:B------:R-:W1:Y:S02]  /*2410*/  SYNCS.PHASECHK.TRANS64.TRYWAIT P0, [UR5], R3 ;  /* 0x00000003ff0075a7 */ /* 0x000e640008001105 */
[----:B-1----:R-:W-:Y:S05]  /*2420*/  @!P0 BRA `(.L_x_36) ;  /* 0x0000004800648947 */ /* 0x002fea0003800000 */
.L_x_100:
[----:B------:R-:W-:-:S04]  /*2430*/  UIADD3 UR6, UPT, UPT, UR6, 0x1, URZ ;  /* 0x0000000106067890 */ /* 0x000fc8000fffe0ff */
[----:B------:R-:W-:-:S04]  /*2440*/  UISETP.NE.AND UP0, UPT, UR6, 0x4, UPT ;  /* 0x000000040600788c */ /* 0x000fc8000bf05270 */
[----:B------:R-:W-:Y:S02]  /*2450*/  USEL UR7, URZ, 0x1, UP0 ;  /* 0x00000001ff077887 */ /* 0x000fe40008000000 */
[----:B------:R-:W-:-:S04]  /*2460*/  USEL UR6, UR6, URZ, UP0 ;  /* 0x000000ff06067287 */ /* 0x000fc80008000000 */
[----:B------:R-:W-:Y:S01]  /*2470*/  ULEA UR5, UR6, UR4, 0x3 ;  /* 0x0000000406057291 */ /* 0x000fe2000f8e18ff */
[----:B------:R-:W-:-:S04]  /*2480*/  LOP3.LUT R2, R15, UR7, RZ, 0x3c, !PT ;  /* 0x000000070f027c12 */ /* 0x000fc8000f8e3cff */
[----:B-1----:R-:W-:-:S04]  /*2490*/  SHF.L.U32 R3, R2, 0x1f, RZ ;  /* 0x0000001f02037819 */ /* 0x002fc800000006ff */
[----:B------:R-:W1:Y:S02]  /*24a0*/  SYNCS.PHASECHK.TRANS64.TRYWAIT P0, [UR5], R3 ;  /* 0x00000003ff0075a7 */ /* 0x000e640008001105 */
[----:B-1----:R-:W-:Y:S05]  /*24b0*/  @!P0 BRA `(.L_x_37) ;  /* 0x0000004800588947 */ /* 0x002fea0003800000 */
.L_x_102:
        /* <DEDUP_REMOVED lines=9> */
.L_x_104:
[----:B------:R-:W-:-:S04]  /*2550*/  UIADD3 UR6, UPT, UPT, UR6, 0x1, URZ ;  /* 0x0000000106067890 */ /* 0x000fc8000fffe0ff */
[----:B------:R-:W-:-:S04]  /*2560*/  UISETP.NE.AND UP0, UPT, UR6, 0x4, UPT ;  /* 0x000000040600788c */ /* 0x000fc8000bf05270 */
[----:B------:R-:W-:Y:S02]  /*2570*/  USEL UR5, URZ, 0x1, UP0 ;  /* 0x00000001ff057887 */ /* 0x000fe40008000000 */
[----:B------:R-:W-:-:S04]  /*2580*/  USEL UR6, UR6, URZ, UP0 ;  /* 0x000000ff06067287 */ /* 0x000fc80008000000 */
[----:B------:R-:W-:Y:S01]  /*2590*/  ULEA UR6, UR6, UR4, 0x3 ;  /* 0x0000000406067291 */ /* 0x000fe2000f8e18ff */
[----:B-1----:R-:W-:-:S04]  /*25a0*/  LOP3.LUT R3, R2, UR5, RZ, 0x3c, !PT ;  /* 0x0000000502037c12 */ /* 0x002fc8000f8e3cff */
[----:B------:R-:W-:Y:S01]  /*25b0*/  SHF.L.U32 R3, R3, 0x1f, RZ ;  /* 0x0000001f03037819 */ /* 0x000fe200000006ff */
[----:B----4-:R-:W-:-:S07]  /*25c0*/  IMAD.U32 R0, RZ, RZ, UR6 ;  /* 0x00000006ff007e24 */ /* 0x010fce000f8e00ff */
.L_x_39:
[----:B-1----:R1:W2:Y:S02]  /*25d0*/  SYNCS.PHASECHK.TRANS64.TRYWAIT P0, [R0+URZ], R3 ;  /* 0x00000003000075a7 */ /* 0x0022a400080011ff */
[----:B--2---:R-:W-:Y:S05]  /*25e0*/  @!P0 NANOSLEEP.SYNCS 0x989680 ;  /* 0x009896800000895d */ /* 0x004fea0003900000 */
[----:B------:R-:W2:Y:S02]  /*25f0*/  @!P0 SYNCS.PHASECHK.TRANS64 P0, [R0+URZ], R3 ;  /* 0x00000003000085a7 */ /* 0x000ea400080010ff */
[----:B--2---:R-:W-:Y:S05]  /*2600*/  @P0 EXIT ;  /* 0x000000000000094d */ /* 0x004fea0003800000 */
[----:B------:R-:W-:Y:S05]  /*2610*/  BRA `(.L_x_39) ;  /* 0xfffffffc00ec7947 */ /* 0x000fea000383ffff */
.L_x_17:
[----:B------:R-:W-:-:S04]  /*2620*/  UISETP.NE.AND UP1, UPT, UR37, URZ, UPT ;  /* 0x000000ff2500728c */ /* 0x000fc8000bf25270 */
[----:B------:R-:W-:-:S09]  /*2630*/  UISETP.NE.OR UP1, UPT, UR8, 0x1, UP1 ;  /* 0x000000010800788c */ /* 0x000fd20008f25670 */
[----:B------:R-:W-:Y:S05]  /*2640*/  BRA.U UP1, `(.L_x_40) ;  /* 0x0000000501487547 */ /* 0x000fea000b800000 */
[----:B------:R-:W-:Y:S01]  /*2650*/  ISETP.NE.AND P2, PT, R2, RZ, PT ;  /* 0x000000ff0200720c */ /* 0x000fe20003f45270 */
[----:B------:R-:W-:Y:S01]  /*2660*/  IMAD.MOV.U32 R12, RZ, RZ, 0x1 ;  /* 0x00000001ff0c7424 */ /* 0x000fe200078e00ff */
[----:B------:R-:W-:Y:S02]  /*2670*/  CS2R R10, SRZ ;  /* 0x00000000000a7805 */ /* 0x000fe4000001ff00 */
[----:B------:R-:W-:Y:S01]  /*2680*/  CS2R R8, SRZ ;  /* 0x0000000000087805 */ /* 0x000fe2000001ff00 */
[----:B------:R-:W-:Y:S01]  /*2690*/  UMOV UR4, 0x400 ;  /* 0x0000040000047882 */ /* 0x000fe20000000000 */
[----:B------:R-:W-:Y:S01]  /*26a0*/  UMOV UR6, URZ ;  /* 0x000000ff00067c82 */ /* 0x000fe20008000000 */
[----:B------:R-:W-:-:S12]  /*26b0*/  ULEA UR37, UR37, UR4, 0x18 ;  /* 0x0000000425257291 */ /* 0x000fd8000f8ec0ff */
.L_x_44:
[----:B------:R-:W-:Y:S02]  /*26c0*/  LEA R0, R8, UR37, 0x3 ;  /* 0x0000002508007c11 */ /* 0x000fe4000f8e18ff */
[----:B------:R-:W-:-:S03]  /*26d0*/  SHF.L.U32 R5, R9, 0x1f, RZ ;  /* 0x0000001f09057819 */ /* 0x000fc600000006ff */
[----:B------:R-:W-:Y:S01]  /*26e0*/  VIADD R4, R0, 0xd0 ;  /* 0x000000d000047836 */ /* 0x000fe20000000000 */
[----:B------:R-:W1:Y:S02]  /*26f0*/  SYNCS.PHASECHK.TRANS64.TRYWAIT P0, [R0+URZ+0xc0], R5 ;  /* 0x0000c005000075a7 */ /* 0x000e6400080011ff */
[----:B-1----:R-:W-:Y:S05]  /*2700*/  @!P0 BRA `(.L_x_41) ;  /* 0x0000004400f48947 */ /* 0x002fea0003800000 */
.L_x_105:
[----:B------:R-:W-:Y:S01]  /*2710*/  ULEA UR5, UR6, UR37, 0x3 ;  /* 0x0000002506057291 */ /* 0x000fe2000f8e18ff */
[----:B------:R-:W-:Y:S02]  /*2720*/  PRMT R4, RZ, 0x654, R4 ;  /* 0x00000654ff047816 */ /* 0x000fe40000000004 */
[----:B-1----:R-:W-:Y:S01]  /*2730*/  SHF.L.U32 R5, R12, 0x1f, RZ ;  /* 0x0000001f0c057819 */ /* 0x002fe200000006ff */
[----:B------:R-:W-:Y:S01]  /*2740*/  UIADD3 UR4, UPT, UPT, UR5, 0x60, URZ ;  /* 0x0000006005047890 */ /* 0x000fe2000fffe0ff */
[----:B------:R1:W-:Y:S05]  /*2750*/  SYNCS.ARRIVE.TRANS64.RED.A1T0 RZ, [R4+URZ], RZ ;  /* 0x000000ff04ff79a7 */ /* 0x0003ea00081004ff */
[----:B------:R-:W-:Y:S01]  /*2760*/  IMAD.U32 R7, RZ, RZ, UR4 ;  /* 0x00000004ff077e24 */ /* 0x000fe2000f8e00ff */
[----:B------:R-:W2:Y:S04]  /*2770*/  SYNCS.PHASECHK.TRANS64.TRYWAIT P0, [UR5+0x70], R5 ;  /* 0x00007005ff0075a7 */ /* 0x000ea80008001105 */
[----:B------:R-:W-:Y:S01]  /*2780*/  PRMT R6, R2, 0x654, R7 ;  /* 0x0000065402067816 */ /* 0x000fe20000000007 */
[----:B-1----:R-:W-:Y:S01]  /*2790*/  @!P2 IMAD.MOV.U32 R4, RZ, RZ, 0x10 ;  /* 0x00000010ff04a424 */ /* 0x002fe200078e00ff */
[----:B--2---:R-:W-:Y:S06]  /*27a0*/  @!P0 BRA `(.L_x_42) ;  /* 0x0000004400e08947 */ /* 0x004fec0003800000 */
.L_x_107:
[----:B------:R-:W-:Y:S01]  /*27b0*/  ULEA UR4, UR6, UR37, 0x4 ;  /* 0x0000002506047291 */ /* 0x000fe2000f8e20ff */
[----:B------:R-:W-:Y:S01]  /*27c0*/  SEL R3, R6, R3, !P2 ;  /* 0x0000000306037207 */ /* 0x000fe20005000000 */
[----:B------:R-:W-:Y:S01]  /*27d0*/  UIADD3 UR5, UPT, UPT, UR5, 0x60, URZ ;  /* 0x0000006005057890 */ /* 0x000fe2000fffe0ff */
[----:B-1----:R-:W-:Y:S01]  /*27e0*/  LEA R0, R11, UR37, 0x3 ;  /* 0x000000250b007c11 */ /* 0x002fe2000f8e18ff */
[----:B------:R-:W-:Y:S01]  /*27f0*/  UIADD3 UR4, UPT, UPT, UR4, 0xf0, URZ ;  /* 0x000000f004047890 */ /* 0x000fe2000fffe0ff */
[----:B------:R-:W-:Y:S01]  /*2800*/  SHF.L.U32 R5, R10, 0x1f, RZ ;  /* 0x0000001f0a057819 */ /* 0x000fe200000006ff */
[----:B------:R1:W-:Y:S01]  /*2810*/  @!P2 SYNCS.ARRIVE.TRANS64.RED RZ, [R3+URZ], R4 ;  /* 0x0000000403ffa9a7 */ /* 0x0003e200080004ff */
[----:B------:R-:W-:Y:S01]  /*2820*/  UIADD3 UR6, UPT, UPT, UR6, 0x1, URZ ;  /* 0x0000000106067890 */ /* 0x000fe2000fffe0ff */
[----:B------:R-:W-:-:S03]  /*2830*/  VIADD R8, R8, 0x1 ;  /* 0x0000000108087836 */ /* 0x000fc60000000000 */
[----:B------:R-:W-:Y:S02]  /*2840*/  UISETP.NE.AND UP0, UPT, UR6, 0x2, UPT ;  /* 0x000000020600788c */ /* 0x000fe4000bf05270 */
[----:B------:R-:W-:Y:S06]  /*2850*/  UGETNEXTWORKID.BROADCAST [UR4], [UR5] ;  /* 0x00000000040073ca */ /* 0x000fec0008000100 */
[----:B------:R-:W-:Y:S01]  /*2860*/  USEL UR4, URZ, 0x1, UP0 ;  /* 0x00000001ff047887 */ /* 0x000fe20008000000 */
[----:B------:R-:W-:Y:S01]  /*2870*/  ISETP.NE.AND P0, PT, R8, 0x2, PT ;  /* 0x000000020800780c */ /* 0x000fe20003f05270 */
[----:B------:R-:W-:Y:S01]  /*2880*/  USEL UR6, UR6, URZ, UP0 ;  /* 0x000000ff06067287 */ /* 0x000fe20008000000 */
[----:B------:R-:W2:Y:S03]  /*2890*/  SYNCS.PHASECHK.TRANS64.TRYWAIT P1, [R0+URZ+0x60], R5 ;  /* 0x00006005000075a7 */ /* 0x000ea600080211ff */
[----:B------:R-:W-:Y:S01]  /*28a0*/  LOP3.LUT R12, R12, UR4, RZ, 0x3c, !PT ;  /* 0x000000040c0c7c12 */ /* 0x000fe2000f8e3cff */
[----:B-12---:R-:W-:Y:S07]  /*28b0*/  @!P1 BRA `(.L_x_43) ;  /* 0x0000004400b49947 */ /* 0x006fee0003800000 */
.L_x_108:
[C---:B------:R-:W-:Y:S01]  /*28c0*/  LEA R4, R11.reuse, UR37, 0x4 ;  /* 0x000000250b047c11 */ /* 0x040fe2000f8e20ff */
[----:B-1----:R-:W-:Y:S01]  /*28d0*/  VIADD R0, R0, 0x70 ;  /* 0x0000007000007836 */ /* 0x002fe20000000000 */
[----:B------:R-:W-:Y:S01]  /*28e0*/  SEL R8, R8, RZ, P0 ;  /* 0x000000ff08087207 */ /* 0x000fe20000000000 */
[----:B------:R-:W-:-:S03]  /*28f0*/  VIADD R11, R11, 0x1 ;  /* 0x000000010b0b7836 */ /* 0x000fc60000000000 */
[----:B------:R-:W1:Y:S01]  /*2900*/  LDS.128 R4, [R4+0xf0] ;  /* 0x0000f00004047984 */ /* 0x000e620000000c00 */
[----:B------:R-:W-:Y:S02]  /*2910*/  PRMT R0, RZ, 0x654, R0 ;  /* 0x00000654ff007816 */ /* 0x000fe40000000000 */
[C---:B------:R-:W-:Y:S01]  /*2920*/  ISETP.NE.AND P1, PT, R11.reuse, 0x2, PT ;  /* 0x000000020b00780c */ /* 0x040fe20003f25270 */
[----:B------:R-:W-:Y:S01]  /*2930*/  @!PT LDS RZ, [RZ] ;  /* 0x00000000fffff984 */ /* 0x000fe20000000800 */
[----:B------:R-:W-:Y:S01]  /*2940*/  @!PT LDS RZ, [RZ] ;  /* 0x00000000fffff984 */ /* 0x000fe20000000800 */
[----:B------:R-:W-:Y:S01]  /*2950*/  @!PT LDS RZ, [RZ] ;  /* 0x00000000fffff984 */ /* 0x000fe20000000800 */
[----:B------:R-:W-:Y:S01]  /*2960*/  @!PT LDS RZ, [RZ] ;  /* 0x00000000fffff984 */ /* 0x000fe20000000800 */
[----:B------:R2:W-:Y:S06]  /*2970*/  MEMBAR.ALL.CTA ;  /* 0x0000000000007992 */ /* 0x0005ec0000008000 */
[----:B--2---:R-:W2:Y:S01]  /*2980*/  FENCE.VIEW.ASYNC.S ;  /* 0x00000000000073c6 */ /* 0x004ea20000000000 */
[----:B------:R-:W-:Y:S01]  /*2990*/  SEL R11, R11, RZ, P1 ;  /* 0x000000ff0b0b7207 */ /* 0x000fe20000800000 */
[----:B--2---:R2:W-:Y:S01]  /*29a0*/  SYNCS.ARRIVE.TRANS64.RED.A1T0 RZ, [R0+URZ], RZ ;  /* 0x000000ff00ff79a7 */ /* 0x0045e200081004ff */
[----:B-1----:R-:W-:-:S02]  /*29b0*/  LOP3.LUT P3, RZ, R6, 0x1, RZ, 0xc0, !PT ;  /* 0x0000000106ff7812 */ /* 0x002fc4000786c0ff */
[----:B------:R-:W-:-:S04]  /*29c0*/  SEL R5, RZ, 0x1, P1 ;  /* 0x00000001ff057807 */ /* 0x000fc80000800000 */
[----:B------:R-:W-:Y:S02]  /*29d0*/  LOP3.LUT R10, R10, R5, RZ, 0x3c, !PT ;  /* 0x000000050a0a7212 */ /* 0x000fe400078e3cff */
[----:B--2---:R-:W-:-:S04]  /*29e0*/  SEL R0, RZ, 0x1, P0 ;  /* 0x00000001ff007807 */ /* 0x004fc80000000000 */
[----:B------:R-:W-:Y:S01]  /*29f0*/  LOP3.LUT R9, R9, R0, RZ, 0x3c, !PT ;  /* 0x0000000009097212 */ /* 0x000fe200078e3cff */
[----:B------:R-:W-:Y:S06]  /*2a00*/  @P3 BRA `(.L_x_44) ;  /* 0xfffffffc002c3947 */ /* 0x000fec000383ffff */
[----:B------:R-:W-:Y:S01]  /*2a10*/  ULEA UR5, UR6, UR37, 0x3 ;  /* 0x0000002506057291 */ /* 0x000fe2000f8e18ff */
[----:B------:R-:W-:-:S08]  /*2a20*/  SHF.L.U32 R3, R12, 0x1f, RZ ;  /* 0x0000001f0c037819 */ /* 0x000fd000000006ff */
[----:B------:R-:W1:Y:S02]  /*2a30*/  SYNCS.PHASECHK.TRANS64 P0, [UR5+0x70], R3 ;  /* 0x00007003ff0075a7 */ /* 0x000e640008001005 */
[----:B-1----:R-:W-:Y:S05]  /*2a40*/  @P0 BRA `(.L_x_45) ;  /* 0x0000000000080947 */ /* 0x002fea0003800000 */
[----:B------:R-:W1:Y:S02]  /*2a50*/  SYNCS.PHASECHK.TRANS64.TRYWAIT P0, [UR5+0x70], R3 ;  /* 0x00007003ff0075a7 */ /* 0x000e640008001105 */
[----:B-1----:R-:W-:Y:S05]  /*2a60*/  @!P0 BRA `(.L_x_46) ;  /* 0x00000044005c8947 */ /* 0x002fea0003800000 */
.L_x_45:
[----:B------:R-:W-:-:S04]  /*2a70*/  UIADD3 UR4, UPT, UPT, UR6, 0x1, URZ ;  /* 0x0000000106047890 */ /* 0x000fc8000fffe0ff */
[----:B------:R-:W-:-:S04]  /*2a80*/  UISETP.NE.AND UP0, UPT, UR4, 0x2, UPT ;  /* 0x000000020400788c */ /* 0x000fc8000bf05270 */
[----:B------:R-:W-:Y:S02]  /*2a90*/  USEL UR7, URZ, 0x1, UP0 ;  /* 0x00000001ff077887 */ /* 0x000fe40008000000 */
[----:B------:R-:W-:-:S04]  /*2aa0*/  USEL UR4, UR4, URZ, UP0 ;  /* 0x000000ff04047287 */ /* 0x000fc80008000000 */
[----:B------:R-:W-:Y:S01]  /*2ab0*/  ULEA UR4, UR4, UR37, 0x3 ;  /* 0x0000002504047291 */ /* 0x000fe2000f8e18ff */
[----:B-1----:R-:W-:-:S04]  /*2ac0*/  LOP3.LUT R3, R12, UR7, RZ, 0x3c, !PT ;  /* 0x000000070c037c12 */ /* 0x002fc8000f8e3cff */
[----:B------:R-:W-:-:S04]  /*2ad0*/  SHF.L.U32 R0, R3, 0x1f, RZ ;  /* 0x0000001f03007819 */ /* 0x000fc800000006ff */
[----:B------:R-:W1:Y:S02]  /*2ae0*/  SYNCS.PHASECHK.TRANS64 P0, [UR4+0x70], R0 ;  /* 0x00007000ff0075a7 */ /* 0x000e640008001004 */
[----:B-1----:R-:W-:Y:S05]  /*2af0*/  @P0 EXIT ;  /* 0x000000000000094d */ /* 0x002fea0003800000 */
[----:B------:R-:W-:Y:S02]  /*2b00*/  SHF.L.U32 R3, R3, 0x1f, RZ ;  /* 0x0000001f03037819 */ /* 0x000fe400000006ff */
[----:B------:R-:W-:-:S07]  /*2b10*/  MOV R0, UR4 ;  /* 0x0000000400007c02 */ /* 0x000fce0008000f00 */
.L_x_47:
[----:B-1----:R1:W2:Y:S02]  /*2b20*/  SYNCS.PHASECHK.TRANS64.TRYWAIT P0, [R0+URZ+0x70], R3 ;  /* 0x00007003000075a7 */ /* 0x0022a400080011ff */
[----:B--2---:R-:W-:Y:S05]  /*2b30*/  @!P0 NANOSLEEP.SYNCS 0x989680 ;  /* 0x009896800000895d */ /* 0x004fea0003900000 */
[----:B------:R-:W2:Y:S02]  /*2b40*/  @!P0 SYNCS.PHASECHK.TRANS64 P0, [R0+URZ+0x70], R3 ;  /* 0x00007003000085a7 */ /* 0x000ea400080010ff */
[----:B--2---:R-:W-:Y:S05]  /*2b50*/  @P0 EXIT ;  /* 0x000000000000094d */ /* 0x004fea0003800000 */
[----:B------:R-:W-:Y:S05]  /*2b60*/  BRA `(.L_x_47) ;  /* 0xfffffffc00ec7947 */ /* 0x000fea000383ffff */
.L_x_40:
[----:B------:R-:W-:-:S09]  /*2b70*/  UISETP.NE.AND UP1, UPT, UR8, URZ, UPT ;  /* 0x000000ff0800728c */ /* 0x000fd2000bf25270 */
[----:B------:R-:W-:Y:S05]  /*2b80*/  BRA.U UP1, `(.L_x_48) ;  /* 0x0000001101247547 */ /* 0x000fea000b800000 */
[----:B------:R-:W-:Y:S01]  /*2b90*/  UMOV UR4, 0x40 ;  /* 0x0000004000047882 */ /* 0x000fe20000000000 */
[----:B------:R-:W-:Y:S01]  /*2ba0*/  NOP ;  /* 0x0000000000007918 */ /* 0x000fe20000000000 */
[----:B------:R-:W-:Y:S01]  /*2bb0*/  ULEA UR4, UR37, UR4, 0x18 ;  /* 0x0000000425047291 */ /* 0x000fe2000f8ec0ff */
[----:B------:R-:W-:Y:S02]  /*2bc0*/  UMOV UR5, 0x400 ;  /* 0x0000040000057882 */ /* 0x000fe40000000000 */
[----:B------:R-:W-:-:S06]  /*2bd0*/  ULEA UR37, UR37, UR5, 0x18 ;  /* 0x0000000525257291 */ /* 0x000fcc000f8ec0ff */
[----:B------:R-:W1:Y:S02]  /*2be0*/  LDS.U8 R0, [UR4+0x1c] ;  /* 0x00001c04ff007984 */ /* 0x000e640008000000 */
[----:B-1----:R-:W-:-:S13]  /*2bf0*/  ISETP.NE.AND P0, PT, R0, RZ, PT ;  /* 0x000000ff0000720c */ /* 0x002fda0003f05270 */
[----:B------:R-:W-:Y:S05]  /*2c00*/  @P0 BRA `(.L_x_49) ;  /* 0x0000000000580947 */ /* 0x000fea0003800000 */
[----:B------:R-:W-:-:S13]  /*2c10*/  ELECT P0, URZ, PT ;  /* 0x0000000000ff782f */ /* 0x000fda0003800000 */
[----:B------:R-:W-:Y:S05]  /*2c20*/  @!P0 BRA `(.L_x_50) ;  /* 0x0000000000608947 */ /* 0x000fea0003800000 */
[----:B------:R-:W-:Y:S01]  /*2c30*/  UMOV UR5, 0x10 ;  /* 0x0000001000057882 */ /* 0x000fe20000000000 */
[----:B------:R-:W-:Y:S01]  /*2c40*/  HFMA2 R0, -RZ, RZ, 0, 5.9604644775390625e-08 ;  /* 0x00000001ff007431 */ /* 0x000fe200000001ff */
[----:B------:R-:W-:-:S03]  /*2c50*/  MOV R2, 0xffff ;  /* 0x0000ffff00027802 */ /* 0x000fc60000000f00 */
[----:B------:R-:W-:Y:S04]  /*2c60*/  DEPBAR.LE SB1, 0x36 ;  /* 0x00009d800000791a */ /* 0x000fe80000000000 */
[----:B------:R-:W1:Y:S02]  /*2c70*/  UTCATOMSWS.FIND_AND_SET.ALIGN UP0, UR5, UR5 ;  /* 0x00000005000575e3 */ /* 0x000e640008000800 */
[----:B-1----:R-:W-:Y:S01]  /*2c80*/  MOV R3, UR5 ;  /* 0x0000000500037c02 */ /* 0x002fe20008000f00 */
[----:B------:R-:W-:Y:S06]  /*2c90*/  BRA.U UP0, `(.L_x_51) ;  /* 0x0000000100187547 */ /* 0x000fec000b800000 */
.L_x_52:
[----:B------:R-:W-:Y:S05]  /*2ca0*/  NANOSLEEP 0x64 ;  /* 0x000000640000795d */ /* 0x000fea0003800000 */
[----:B------:R-:W-:-:S05]  /*2cb0*/  UMOV UR5, 0x10 ;  /* 0x0000001000057882 */ /* 0x000fca0000000000 */
[----:B------:R-:W-:Y:S04]  /*2cc0*/  DEPBAR.LE SB1, 0x36 ;  /* 0x00009d800000791a */ /* 0x000fe80000000000 */
[----:B------:R-:W1:Y:S02]  /*2cd0*/  UTCATOMSWS.FIND_AND_SET.ALIGN UP0, UR5, UR5 ;  /* 0x00000005000575e3 */ /* 0x000e640008000800 */
[----:B-1----:R-:W-:Y:S01]  /*2ce0*/  MOV R3, UR5 ;  /* 0x0000000500037c02 */ /* 0x002fe20008000f00 */
[----:B------:R-:W-:Y:S05]  /*2cf0*/  BRA.U !UP0, `(.L_x_52) ;  /* 0xfffffffd08e87547 */ /* 0x000fea000b83ffff */
.L_x_51:
[-C--:B------:R-:W-:Y:S02]  /*2d00*/  SHF.L.U32 R2, R2, R3.reuse, RZ ;  /* 0x0000000302027219 */ /* 0x080fe400000006ff */
[----:B------:R-:W-:Y:S01]  /*2d10*/  SHF.L.U32 R0, R0, R3, RZ ;  /* 0x0000000300007219 */ /* 0x000fe200000006ff */
[----:B------:R-:W-:Y:S02]  /*2d20*/  IMAD.SHL.U32 R3, R3, 0x20, RZ ;  /* 0x0000002003037824 */ /* 0x000fe400078e00ff */
[----:B------:R1:W-:Y:S04]  /*2d30*/  ATOMS.OR RZ, [UR4+0x14], R2 ;  /* 0x00001402ffff798c */ /* 0x0003e8000b000004 */
[----:B------:R1:W-:Y:S04]  /*2d40*/  ATOMS.OR RZ, [UR4+0x18], R0 ;  /* 0x00001800ffff798c */ /* 0x0003e8000b000004 */
[----:B------:R1:W-:Y:S01]  /*2d50*/  STS [UR37+0x110], R3 ;  /* 0x00011003ff007988 */ /* 0x0003e20008000825 */
[----:B------:R-:W-:Y:S05]  /*2d60*/  BRA `(.L_x_50) ;  /* 0x0000000000107947 */ /* 0x000fea0003800000 */
.L_x_49:
[----:B------:R-:W-:Y:S02]  /*2d70*/  MOV R0, 0xffffffff ;  /* 0xffffffff00007802 */ /* 0x000fe40000000f00 */
[----:B------:R-:W-:-:S03]  /*2d80*/  MOV R2, 0x2db0 ;  /* 0x00002db000027802 */ /* 0x000fc60000000f00 */
[----:B------:R1:W-:Y:S04]  /*2d90*/  STS [UR37+0x110], R0 ;  /* 0x00011000ff007988 */ /* 0x0003e80008000825 */
[----:B-1-3-5:R-:W-:Y:S05]  /*2da0*/  CALL.REL.NOINC `($__internal_1_$__cuda_sm10x_tcgen05_guardrail_trap_phase_invalid_during_alloc) ;  /* 0x0000004400d87944 */ /* 0x02afea0003c00000 */
.L_x_50:
[----:B------:R-:W-:Y:S05]  /*2db0*/  WARPSYNC.ALL ;  /* 0x0000000000007948 */ /* 0x000fea0003800000 */
[----:B------:R-:W2:Y:S01]  /*2dc0*/  S2UR UR5, SR_CgaCtaId ;  /* 0x00000000000579c3 */ /* 0x000ea20000008800 */
[----:B------:R-:W-:Y:S01]  /*2dd0*/  UMOV UR4, 0x400 ;  /* 0x0000040000047882 */ /* 0x000fe20000000000 */
[----:B------:R-:W-:-:S06]  /*2de0*/  NOP ;  /* 0x0000000000007918 */ /* 0x000fcc0000000000 */
[----:B------:R-:W-:Y:S06]  /*2df0*/  BAR.ARV 0x6, 0xa0 ;  /* 0x0182800000007b1d */ /* 0x000fec0000002000 */
[----:B------:R-:W4:Y:S01]  /*2e00*/  LDCU UR7, c[0x0][0x38c] ;  /* 0x00007180ff0777ac */ /* 0x000f220008000800 */
[----:B------:R-:W-:Y:S01]  /*2e10*/  IMAD.MOV.U32 R11, RZ, RZ, 0x1 ;  /* 0x00000001ff0b7424 */ /* 0x000fe200078e00ff */
[----:B------:R-:W-:Y:S01]  /*2e20*/  CS2R R8, SRZ ;  /* 0x0000000000087805 */ /* 0x000fe2000001ff00 */
[----:B------:R-:W-:Y:S01]  /*2e30*/  IMAD.MOV.U32 R10, RZ, RZ, RZ ;  /* 0x000000ffff0a7224 */ /* 0x000fe200078e00ff */
[----:B------:R-:W3:Y:S01]  /*2e40*/  LDCU UR6, c[0x0][0x38c] ;  /* 0x00007180ff0677ac */ /* 0x000ee20008000800 */
[----:B------:R-:W-:Y:S01]  /*2e50*/  UMOV UR15, URZ ;  /* 0x000000ff000f7c82 */ /* 0x000fe20008000000 */
[----:B------:R-:W-:Y:S01]  /*2e60*/  UMOV UR14, URZ ;  /* 0x000000ff000e7c82 */ /* 0x000fe20008000000 */
[----:B--2---:R-:W-:Y:S01]  /*2e70*/  ULEA UR5, UR5, UR4, 0x18 ;  /* 0x0000000405057291 */ /* 0x004fe2000f8ec0ff */
[----:B------:R-:W-:Y:S01]  /*2e80*/  UMOV UR32, 0x0 ;  /* 0x0000000000207882 */ /* 0x000fe20000000000 */
[----:B------:R-:W-:-:S02]  /*2e90*/  UMOV UR33, 0x8100010 ;  /* 0x0810001000217882 */ /* 0x000fc40000000000 */
[----:B------:R-:W-:Y:S02]  /*2ea0*/  UIADD3 UR9, UPT, UPT, UR5, 0x4400, URZ ;  /* 0x0000440005097890 */ /* 0x000fe4000fffe0ff */
[----:B------:R-:W-:Y:S02]  /*2eb0*/  UIADD3 UR10, UPT, UPT, UR5, 0x24400, URZ ;  /* 0x00024400050a7890 */ /* 0x000fe4000fffe0ff */
[----:B----4-:R-:W-:Y:S01]  /*2ec0*/  UIADD3 UR7, UPT, UPT, UR7, 0xff, URZ ;  /* 0x000000ff07077890 */ /* 0x010fe2000fffe0ff */
[----:B-1----:R-:W1:Y:S01]  /*2ed0*/  LDS R0, [UR5+0x110] ;  /* 0x00011005ff007984 */ /* 0x002e620008000800 */
[----:B------:R-:W-:Y:S02]  /*2ee0*/  USHF.R.U32.HI UR9, URZ, 0x4, UR9 ;  /* 0x00000004ff097899 */ /* 0x000fe40008011609 */
[----:B------:R-:W-:Y:S02]  /*2ef0*/  USHF.R.S32.HI UR4, URZ, 0x1f, UR7 ;  /* 0x0000001fff047899 */ /* 0x000fe40008011407 */
[----:B------:R-:W-:-:S02]  /*2f00*/  USHF.R.U32.HI UR10, URZ, 0x4, UR10 ;  /* 0x00000004ff0a7899 */ /* 0x000fc4000801160a */
[----:B------:R-:W-:Y:S02]  /*2f10*/  ULEA.HI UR4, UR4, UR7, URZ, 0x8 ;  /* 0x0000000704047291 */ /* 0x000fe4000f8f40ff */
[----:B------:R-:W-:Y:S02]  /*2f20*/  ULOP3.LUT UR9, UR9, 0x3fff, URZ, 0xc0, !UPT ;  /* 0x00003fff09097892 */ /* 0x000fe4000f8ec0ff */
[----:B------:R-:W-:Y:S02]  /*2f30*/  USHF.R.S32.HI UR4, URZ, 0x8, UR4 ;  /* 0x00000008ff047899 */ /* 0x000fe40008011404 */
[----:B------:R-:W-:Y:S02]  /*2f40*/  ULOP3.LUT UR10, UR10, 0x3fff, URZ, 0xc0, !UPT ;  /* 0x00003fff0a0a7892 */ /* 0x000fe4000f8ec0ff */
[----:B------:R-:W-:Y:S01]  /*2f50*/  UISETP.LT.AND UP0, UPT, UR4, 0x1, UPT ;  /* 0x000000010400788c */ /* 0x000fe2000bf01270 */
[----:B------:R-:W-:Y:S01]  /*2f60*/  UMOV UR30, 0x0 ;  /* 0x00000000001e7882 */ /* 0x000fe20000000000 */
[----:B------:R-:W-:-:S02]  /*2f70*/  UMOV UR31, 0x8100010 ;  /* 0x08100010001f7882 */ /* 0x000fc40000000000 */
[----:B------:R-:W-:Y:S01]  /*2f80*/  USEL UR8, UR4, 0x1, !UP0 ;  /* 0x0000000104087887 */ /* 0x000fe2000c000000 */
[----:B------:R-:W-:Y:S01]  /*2f90*/  UMOV UR28, 0x0 ;  /* 0x00000000001c7882 */ /* 0x000fe20000000000 */
[----:B------:R-:W-:Y:S01]  /*2fa0*/  UMOV UR29, 0x8100010 ;  /* 0x08100010001d7882 */ /* 0x000fe20000000000 */
[----:B------:R-:W-:Y:S01]  /*2fb0*/  UMOV UR26, 0x0 ;  /* 0x00000000001a7882 */ /* 0x000fe20000000000 */
[----:B------:R-:W-:Y:S01]  /*2fc0*/  UMOV UR27, 0x8100010 ;  /* 0x08100010001b7882 */ /* 0x000fe20000000000 */
[----:B------:R-:W-:Y:S01]  /*2fd0*/  UMOV UR24, 0x0 ;  /* 0x0000000000187882 */ /* 0x000fe20000000000 */
[----:B------:R-:W-:Y:S01]  /*2fe0*/  UMOV UR25, 0x8100010 ;  /* 0x0810001000197882 */ /* 0x000fe20000000000 */
[----:B------:R-:W-:Y:S01]  /*2ff0*/  UMOV UR22, 0x0 ;  /* 0x0000000000167882 */ /* 0x000fe20000000000 */
[----:B------:R-:W-:Y:S01]  /*3000*/  UMOV UR23, 0x8100010 ;  /* 0x0810001000177882 */ /* 0x000fe20000000000 */
[----:B------:R-:W-:Y:S02]  /*3010*/  ULOP3.LUT UR9, UR9, 0x10000, URZ, 0xfc, !UPT ;  /* 0x0001000009097892 */ /* 0x000fe4000f8efcff */
[----:B------:R-:W-:-:S02]  /*3020*/  ULOP3.LUT UR10, UR10, 0x10000, URZ, 0xfc, !UPT ;  /* 0x000100000a0a7892 */ /* 0x000fc4000f8efcff */
[----:B------:R-:W-:Y:S02]  /*3030*/  UIADD3 UR8, UPT, UPT, -UR8, URZ, URZ ;  /* 0x000000ff08087290 */ /* 0x000fe4000fffe1ff */
[----:B---3--:R-:W-:Y:S01]  /*3040*/  UISETP.GE.AND UP3, UPT, UR6, 0x1, UPT ;  /* 0x000000010600788c */ /* 0x008fe2000bf66270 */
[----:B------:R-:W-:Y:S01]  /*3050*/  UMOV UR20, 0x0 ;  /* 0x0000000000147882 */ /* 0x000fe20000000000 */
[----:B------:R-:W-:Y:S01]  /*3060*/  UMOV UR21, 0x8100010 ;  /* 0x0810001000157882 */ /* 0x000fe20000000000 */
[----:B------:R-:W-:Y:S01]  /*3070*/  UMOV UR18, 0x0 ;  /* 0x0000000000127882 */ /* 0x000fe20000000000 */
[----:B-1----:R-:W-:Y:S01]  /*3080*/  R2UR UR16, R0 ;  /* 0x00000000001072ca */ /* 0x002fe200000e0000 */
[----:B------:R-:W-:-:S14]  /*3090*/  UMOV UR19, 0x8100010 ;  /* 0x0810001000137882 */ /* 0x000fdc0000000000 */
.L_x_59:
[----:B------:R-:W-:Y:S02]  /*30a0*/  LEA R0, R10, UR5, 0x3 ;  /* 0x000000050a007c11 */ /* 0x000fe4000f8e18ff */
[----:B------:R-:W-:Y:S02]  /*30b0*/  SHF.L.U32 R5, R9, 0x1f, RZ ;  /* 0x0000001f09057819 */ /* 0x000fe400000006ff */
[----:B------:R-:W-:Y:S01]  /*30c0*/  PLOP3.LUT P0, PT, PT, PT, UP3, 0x80, 0x8 ;  /* 0x000000000008781c */ /* 0x000fe20003f0f038 */
[----:B------:R-:W-:Y:S01]  /*30d0*/  VIADD R3, R0, 0x70 ;  /* 0x0000007000037836 */ /* 0x000fe20000000000 */
[----:B-1----:R-:W1:Y:S02]  /*30e0*/  SYNCS.PHASECHK.TRANS64.TRYWAIT P1, [R0+URZ+0x60], R5 ;  /* 0x00006005000075a7 */ /* 0x002e6400080211ff */
[----:B-1-3--:R-:W-:Y:S09]  /*30f0*/  @!P1 BRA `(.L_x_53) ;  /* 0x0000003c00d09947 */ /* 0x00aff20003800000 */
.L_x_110:
[----:B------:R-:W-:Y:S01]  /*3100*/  LEA R4, R10, UR5, 0x4 ;  /* 0x000000050a047c11 */ /* 0x000fe2000f8e20ff */
[----:B------:R-:W-:Y:S01]  /*3110*/  @UP3 ULEA UR7, UR14, UR5, 0x3 ;  /* 0x000000050e073291 */ /* 0x000fe2000f8e18ff */
[----:B------:R-:W-:Y:S01]  /*3120*/  PLOP3.LUT P2, PT, PT, PT, PT, 0x80, 0x8 ;  /* 0x000000000008781c */ /* 0x000fe20003f4f070 */
[----:B------:R-:W-:Y:S01]  /*3130*/  ULEA UR6, UR15, UR5, 0x3 ;  /* 0x000000050f067291 */ /* 0x000fe2000f8e18ff */
[----:B------:R-:W-:Y:S02]  /*3140*/  PRMT R3, RZ, 0x654, R3 ;  /* 0x00000654ff037816 */ /* 0x000fe40000000003 */
[----:B-1----:R-:W1:Y:S01]  /*3150*/  LDS.128 R4, [R4+0xf0] ;  /* 0x0000f00004047984 */ /* 0x002e620000000c00 */
[----:B------:R-:W-:Y:S02]  /*3160*/  @P0 SHF.L.U32 R2, R8, 0x1f, RZ ;  /* 0x0000001f08020819 */ /* 0x000fe400000006ff */
[----:B------:R-:W-:Y:S01]  /*3170*/  SHF.L.U32 R0, R11, 0x1f, RZ ;  /* 0x0000001f0b007819 */ /* 0x000fe200000006ff */
[----:B------:R-:W-:Y:S01]  /*3180*/  @!PT LDS RZ, [RZ] ;  /* 0x00000000fffff984 */ /* 0x000fe20000000800 */
[----:B------:R-:W-:Y:S01]  /*3190*/  @!PT LDS RZ, [RZ] ;  /* 0x00000000fffff984 */ /* 0x000fe20000000800 */
[----:B------:R-:W-:Y:S01]  /*31a0*/  @!PT LDS RZ, [RZ] ;  /* 0x00000000fffff984 */ /* 0x000fe20000000800 */
[----:B------:R-:W-:Y:S01]  /*31b0*/  @!PT LDS RZ, [RZ] ;  /* 0x00000000fffff984 */ /* 0x000fe20000000800 */
[----:B------:R2:W-:Y:S06]  /*31c0*/  MEMBAR.ALL.CTA ;  /* 0x0000000000007992 */ /* 0x0005ec0000008000 */
[----:B--2---:R-:W2:Y:S02]  /*31d0*/  FENCE.VIEW.ASYNC.S ;  /* 0x00000000000073c6 */ /* 0x004ea40000000000 */
[----:B--2---:R2:W-:Y:S01]  /*31e0*/  SYNCS.ARRIVE.TRANS64.RED.A1T0 RZ, [R3+URZ], RZ ;  /* 0x000000ff03ff79a7 */ /* 0x0045e200081004ff */
[----:B------:R2:W3:Y:S01]  /*31f0*/  @P0 SYNCS.PHASECHK.TRANS64.TRYWAIT P2, [UR7], R2 ;  /* 0x00000002ff0005a7 */ /* 0x0004e20008041107 */
[----:B------:R-:W-:Y:S01]  /*3200*/  ULEA UR7, UR15, UR16, 0x6 ;  /* 0x000000100f077291 */ /* 0x000fe2000f8e30ff */
[----:B-1----:R-:W-:Y:S01]  /*3210*/  LOP3.LUT P1, RZ, R6, 0x1, RZ, 0xc0, !PT ;  /* 0x0000000106ff7812 */ /* 0x002fe2000782c0ff */
[----:B------:R-:W1:Y:S02]  /*3220*/  SYNCS.PHASECHK.TRANS64.TRYWAIT P0, [UR6+0xa0], R0 ;  /* 0x0000a000ff0075a7 */ /* 0x000e640008001106 */
[----:B-123--:R-:W-:Y:S10]  /*3230*/  @!P0 BRA `(.L_x_54) ;  /* 0x0000003c00948947 */ /* 0x00eff40003800000 */
.L_x_112:
[----:B------:R-:W-:Y:S01]  /*3240*/  IADD3 R10, PT, PT, R10, 0x1, RZ ;  /* 0x000000010a0a7810 */ /* 0x000fe20007ffe0ff */
[----:B------:R-:W-:Y:S06]  /*3250*/  BRA.U !UP3, `(.L_x_55) ;  /* 0x000000050b107547 */ /* 0x000fec000b800000 */
[----:B------:R-:W-:Y:S01]  /*3260*/  UPLOP3.LUT UP4, UPT, UPT, UPT, UPT, 0x40, 0x4 ;  /* 0x000000000004789c */ /* 0x000fe20003f8e870 */
[----:B------:R-:W-:Y:S01]  /*3270*/  UMOV UR13, UR8 ;  /* 0x00000008000d7c82 */ /* 0x000fe20008000000 */
[----:B------:R-:W-:Y:S01]  /*3280*/  UMOV UR12, UR4 ;  /* 0x00000004000c7c82 */ /* 0x000fe20008000000 */
[----:B------:R-:W-:-:S08]  /*3290*/  UMOV UR17, UR14 ;  /* 0x0000000e00117c82 */ /* 0x000fd00008000000 */
.L_x_58:
[----:B------:R-:W-:Y:S02]  /*32a0*/  UIADD3 UR13, UPT, UPT, UR13, 0x1, URZ ;  /* 0x000000010d0d7890 */ /* 0x000fe4000fffe0ff */
[----:B--2---:R-:W-:Y:S02]  /*32b0*/  ULEA UR11, UR17, UR5, 0x3 ;  /* 0x00000005110b7291 */ /* 0x004fe4000f8e18ff */
[----:B------:R-:W-:Y:S01]  /*32c0*/  UISETP.NE.AND UP0, UPT, UR13, URZ, UPT ;  /* 0x000000ff0d00728c */ /* 0x000fe2000bf05270 */
[----:B---3--:R-:W-:Y:S10]  /*32d0*/  @P2 BRA `(.L_x_56) ;  /* 0x00000000000c2947 */ /* 0x008ff40003800000 */
[----:B-1----:R-:W-:Y:S04]  /*32e0*/  SHF.L.U32 R3, R8, 0x1f, RZ ;  /* 0x0000001f08037819 */ /* 0x002fe800000006ff */
[----:B------:R-:W1:Y:S02]  /*32f0*/  SYNCS.PHASECHK.TRANS64.TRYWAIT P0, [UR11], R3 ;  /* 0x00000003ff0075a7 */ /* 0x000e64000800110b */
[----:B-1----:R-:W-:Y:S05]  /*3300*/  @!P0 BRA `(.L_x_57) ;  /* 0x0000003c00788947 */ /* 0x002fea0003800000 */
.L_x_56:
[----:B------:R-:W-:Y:S01]  /*3310*/  UISETP.NE.AND UP1, UPT, UR12, 0x1, UPT ;  /* 0x000000010c00788c */ /* 0x000fe2000bf25270 */
[----:B------:R-:W-:Y:S01]  /*3320*/  PLOP3.LUT P2, PT, PT, PT, PT, 0x80, 0x8 ;  /* 0x000000000008781c */ /* 0x000fe20003f4f070 */
[----:B------:R-:W-:Y:S02]  /*3330*/  UIADD3 UR14, UPT, UPT, UR17, 0x1, URZ ;  /* 0x00000001110e7890 */ /* 0x000fe4000fffe0ff */
[----:B------:R-:W-:Y:S02]  /*3340*/  ULEA UR64, UR17, UR10, 0xa ;  /* 0x0000000a11407291 */ /* 0x000fe4000f8e50ff */
[----:B------:R-:W-:Y:S01]  /*3350*/  UISETP.NE.AND UP2, UPT, UR14, 0x4, UPT ;  /* 0x000000040e00788c */ /* 0x000fe2000bf45270 */
[----:B------:R-:W-:Y:S01]  /*3360*/  PLOP3.LUT P0, PT, PT, PT, UP1, 0x80, 0x8 ;  /* 0x000000000008781c */ /* 0x000fe20003f0f018 */
[----:B------:R-:W-:Y:S02]  /*3370*/  ULEA UR62, UR17, UR9, 0xb ;  /* 0x00000009113e7291 */ /* 0x000fe4000f8e58ff */
[----:B------:R-:W-:Y:S02]  /*3380*/  USEL UR35, URZ, 0x1, UP2 ;  /* 0x00000001ff237887 */ /* 0x000fe40009000000 */
[----:B------:R-:W-:Y:S02]  /*3390*/  USEL UR14, UR14, URZ, UP2 ;  /* 0x000000ff0e0e7287 */ /* 0x000fe40009000000 */
[----:B------:R-:W-:Y:S02]  /*33a0*/  UIADD3 UR60, UPT, UPT, UR64, 0x2, URZ ;  /* 0x00000002403c7890 */ /* 0x000fe4000fffe0ff */
[----:B------:R-:W-:Y:S01]  /*33b0*/  @UP1 ULEA UR34, UR14, UR5, 0x3 ;  /* 0x000000050e221291 */ /* 0x000fe2000f8e18ff */
[----:B------:R-:W-:Y:S01]  /*33c0*/  LOP3.LUT R8, R8, UR35, RZ, 0x3c, !PT ;  /* 0x0000002308087c12 */ /* 0x000fe2000f8e3cff */
[----:B------:R-:W-:Y:S02]  /*33d0*/  UIADD3 UR58, UPT, UPT, UR62, 0x2, URZ ;  /* 0x000000023e3a7890 */ /* 0x000fe4000fffe0ff */
[----:B------:R-:W-:Y:S01]  /*33e0*/  UIADD3 UR56, UPT, UPT, UR64, 0x4, URZ ;  /* 0x0000000440387890 */ /* 0x000fe2000fffe0ff */
[----:B-1----:R-:W-:Y:S01]  /*33f0*/  @P0 SHF.L.U32 R0, R8, 0x1f, RZ ;  /* 0x0000001f08000819 */ /* 0x002fe200000006ff */
[----:B------:R-:W-:Y:S02]  /*3400*/  UIADD3 UR54, UPT, UPT, UR62, 0x4, URZ ;  /* 0x000000043e367890 */ /* 0x000fe4000fffe0ff */
[----:B------:R-:W-:Y:S01]  /*3410*/  UIADD3 UR52, UPT, UPT, UR64, 0x6, URZ ;  /* 0x0000000640347890 */ /* 0x000fe2000fffe0ff */
[----:B------:R2:W3:Y:S01]  /*3420*/  @P0 SYNCS.PHASECHK.TRANS64.TRYWAIT P2, [UR34], R0 ;  /* 0x00000000ff0005a7 */ /* 0x0004e20008041122 */
[----:B------:R-:W-:Y:S02]  /*3430*/  UIADD3 UR50, UPT, UPT, UR62, 0x6, URZ ;  /* 0x000000063e327890 */ /* 0x000fe4000fffe0ff */
        /* <DEDUP_REMOVED lines=9> */
[----:B------:R-:W-:Y:S01]  /*34d0*/  UIADD3 UR12, UPT, UPT, UR12, -0x1, URZ ;  /* 0xffffffff0c0c7890 */ /* 0x000fe2000fffe0ff */
[----:B------:R-:W-:Y:S01]  /*34e0*/  UMOV UR65, 0x40004040 ;  /* 0x4000404000417882 */ /* 0x000fe20000000000 */
[----:B------:R-:W-:Y:S01]  /*34f0*/  UMOV UR63, 0x40004040 ;  /* 0x40004040003f7882 */ /* 0x000fe20000000000 */
[----:B------:R-:W-:Y:S01]  /*3500*/  UMOV UR61, 0x40004040 ;  /* 0x40004040003d7882 */ /* 0x000fe20000000000 */
[----:B------:R2:W-:Y:S01]  /*3510*/  UTCQMMA gdesc[UR62], gdesc[UR64], tmem[UR7], tmem[UR32], idesc[UR33], UP4 ;  /* 0x00ff20403e0075ea */ /* 0x0005e2000a000307 */
[----:B------:R-:W-:Y:S01]  /*3520*/  UPLOP3.LUT UP4, UPT, UPT, UPT, UPT, 0x80, 0x8 ;  /* 0x000000000008789c */ /* 0x000fe20003f8f070 */
[----:B------:R-:W-:Y:S01]  /*3530*/  UMOV UR59, 0x40004040 ;  /* 0x40004040003b7882 */ /* 0x000fe20000000000 */
[----:B------:R-:W-:Y:S01]  /*3540*/  UMOV UR57, 0x40004040 ;  /* 0x4000404000397882 */ /* 0x000fe20000000000 */
[----:B------:R2:W-:Y:S01]  /*3550*/  UTCQMMA gdesc[UR58], gdesc[UR60], tmem[UR7], tmem[UR30], idesc[UR31], UPT ;  /* 0x00ff1e3c3a0075ea */ /* 0x0005e2000b800307 */
        /* <DEDUP_REMOVED lines=14> */
[----:B------:R-:W-:Y:S01]  /*3640*/  UMOV UR35, 0x40004040 ;  /* 0x4000404000237882 */ /* 0x000fe20000000000 */
[----:B------:R2:W-:Y:S01]  /*3650*/  UTCQMMA gdesc[UR38], gdesc[UR40], tmem[UR7], tmem[UR20], idesc[UR21], UPT ;  /* 0x00ff1428260075ea */ /* 0x0005e2000b800307 */
[----:B------:R2:W-:Y:S01]  /*3660*/  UTCQMMA gdesc[UR34], gdesc[UR36], tmem[UR7], tmem[UR18], idesc[UR19], UPT ;  /* 0x00ff1224220075ea */ /* 0x0005e2000b800307 */
[----:B------:R2:W-:Y:S01]  /*3670*/  UTCBAR [UR11], URZ ;  /* 0x000000ff0b0073e9 */ /* 0x0005e200080000ff */
[----:B------:R-:W-:Y:S01]  /*3680*/  UMOV UR17, UR14 ;  /* 0x0000000e00117c82 */ /* 0x000fe20008000000 */
[----:B------:R-:W-:Y:S05]  /*3690*/  BRA.U UP0, `(.L_x_58) ;  /* 0xfffffffd00007547 */ /* 0x000fea000b83ffff */
.L_x_55:
[----:B------:R-:W-:Y:S01]  /*36a0*/  UIADD3 UR15, UPT, UPT, UR15, 0x1, URZ ;  /* 0x000000010f0f7890 */ /* 0x000fe2000fffe0ff */
[C---:B------:R-:W-:Y:S01]  /*36b0*/  ISETP.NE.AND P0, PT, R10.reuse, 0x2, PT ;  /* 0x000000020a00780c */ /* 0x040fe20003f05270 */
[----:B--2---:R-:W-:Y:S02]  /*36c0*/  UIADD3 UR7, UPT, UPT, UR6, 0x80, URZ ;  /* 0x0000008006077890 */ /* 0x004fe4000fffe0ff */
[----:B------:R-:W-:Y:S01]  /*36d0*/  UISETP.NE.AND UP0, UPT, UR15, 0x4, UPT ;  /* 0x000000040f00788c */ /* 0x000fe2000bf05270 */
[----:B-1----:R-:W-:Y:S02]  /*36e0*/  SEL R0, RZ, 0x1, P0 ;  /* 0x00000001ff007807 */ /* 0x002fe40000000000 */
[----:B------:R-:W-:Y:S01]  /*36f0*/  SEL R10, R10, RZ, P0 ;  /* 0x000000ff0a0a7207 */ /* 0x000fe20000000000 */
[----:B------:R-:W-:Y:S01]  /*3700*/  USEL UR6, URZ, 0x1, UP0 ;  /* 0x00000001ff067887 */ /* 0x000fe20008000000 */
[----:B------:R-:W-:Y:S01]  /*3710*/  LOP3.LUT R9, R9, R0, RZ, 0x3c, !PT ;  /* 0x0000000009097212 */ /* 0x000fe200078e3cff */
[----:B------:R-:W-:Y:S01]  /*3720*/  USEL UR15, UR15, URZ, UP0 ;  /* 0x000000ff0f0f7287 */ /* 0x000fe20008000000 */
[----:B------:R1:W-:Y:S03]  /*3730*/  UTCBAR [UR7], URZ ;  /* 0x000000ff070073e9 */ /* 0x0003e600080000ff */
[----:B------:R-:W-:Y:S01]  /*3740*/  LOP3.LUT R11, R11, UR6, RZ, 0x3c, !PT ;  /* 0x000000060b0b7c12 */ /* 0x000fe2000f8e3cff */
[----:B------:R-:W-:Y:S07]  /*3750*/  @P1 BRA `(.L_x_59) ;  /* 0xfffffff800501947 */ /* 0x000fee000383ffff */
[----:B------:R-:W2:Y:S01]  /*3760*/  S2UR UR4, SR_CgaCtaId ;  /* 0x00000000000479c3 */ /* 0x000ea20000008800 */
[----:B------:R-:W-:Y:S01]  /*3770*/  ELECT P0, URZ, PT ;  /* 0x0000000000ff782f */ /* 0x000fe20003800000 */
[----:B------:R-:W-:Y:S01]  /*3780*/  IMAD.MOV.U32 R0, RZ, RZ, 0x1 ;  /* 0x00000001ff007424 */ /* 0x000fe200078e00ff */
[----:B------:R-:W-:Y:S01]  /*3790*/  UIADD3 UR5, UPT, UPT, UR5, 0xa0, URZ ;  /* 0x000000a005057890 */ /* 0x000fe2000fffe0ff */
[----:B------:R-:W-:Y:S01]  /*37a0*/  SHF.L.U32 R3, R11, 0x1f, RZ ;  /* 0x0000001f0b037819 */ /* 0x000fe200000006ff */
[----:B------:R-:W-:-:S03]  /*37b0*/  UMOV UR6, 0x40 ;  /* 0x0000004000067882 */ /* 0x000fc60000000000 */
[----:B------:R-:W-:Y:S01]  /*37c0*/  UVIRTCOUNT.DEALLOC.SMPOOL 0x80 ;  /* 0x000000800000784c */ /* 0x000fe20000000000 */
[----:B--2---:R-:W-:Y:S02]  /*37d0*/  ULEA UR4, UR4, UR6, 0x18 ;  /* 0x0000000604047291 */ /* 0x004fe4000f8ec0ff */
[----:B------:R-:W-:-:S07]  /*37e0*/  ULEA UR6, UR15, UR5, 0x3 ;  /* 0x000000050f067291 */ /* 0x000fce000f8e18ff */
[----:B------:R2:W-:Y:S02]  /*37f0*/  @P0 STS.U8 [UR4+0x1c], R0 ;  /* 0x00001c00ff000988 */ /* 0x0005e40008000004 */
[----:B------:R-:W4:Y:S02]  /*3800*/  SYNCS.PHASECHK.TRANS64.TRYWAIT P0, [UR6], R3 ;  /* 0x00000003ff0075a7 */ /* 0x000f240008001106 */
[----:B--2-4-:R-:W-:Y:S05]  /*3810*/  @!P0 BRA `(.L_x_60) ;  /* 0x00000038004c8947 */ /* 0x014fea0003800000 */
.L_x_115:
[----:B-1----:R-:W-:-:S04]  /*3820*/  UIADD3 UR7, UPT, UPT, UR15, 0x1, URZ ;  /* 0x000000010f077890 */ /* 0x002fc8000fffe0ff */
[----:B------:R-:W-:-:S04]  /*3830*/  UISETP.NE.AND UP0, UPT, UR7, 0x4, UPT ;  /* 0x000000040700788c */ /* 0x000fc8000bf05270 */
[----:B------:R-:W-:Y:S02]  /*3840*/  USEL UR8, URZ, 0x1, UP0 ;  /* 0x00000001ff087887 */ /* 0x000fe40008000000 */
[----:B------:R-:W-:-:S04]  /*3850*/  USEL UR7, UR7, URZ, UP0 ;  /* 0x000000ff07077287 */ /* 0x000fc80008000000 */
[----:B------:R-:W-:Y:S01]  /*3860*/  ULEA UR6, UR7, UR5, 0x3 ;  /* 0x0000000507067291 */ /* 0x000fe2000f8e18ff */
[----:B------:R-:W-:-:S04]  /*3870*/  LOP3.LUT R2, R11, UR8, RZ, 0x3c, !PT ;  /* 0x000000080b027c12 */ /* 0x000fc8000f8e3cff */
[----:B--2---:R-:W-:-:S04]  /*3880*/  SHF.L.U32 R3, R2, 0x1f, RZ ;  /* 0x0000001f02037819 */ /* 0x004fc800000006ff */
[----:B------:R-:W1:Y:S02]  /*3890*/  SYNCS.PHASECHK.TRANS64.TRYWAIT P0, [UR6], R3 ;  /* 0x00000003ff0075a7 */ /* 0x000e640008001106 */
[----:B-1----:R-:W-:Y:S05]  /*38a0*/  @!P0 BRA `(.L_x_61) ;  /* 0x0000003800408947 */ /* 0x002fea0003800000 */
.L_x_117:
        /* <DEDUP_REMOVED lines=9> */
.L_x_119:
[----:B------:R-:W-:-:S04]  /*3940*/  UIADD3 UR7, UPT, UPT, UR7, 0x1, URZ ;  /* 0x0000000107077890 */ /* 0x000fc8000fffe0ff */
[----:B------:R-:W-:-:S04]  /*3950*/  UISETP.NE.AND UP0, UPT, UR7, 0x4, UPT ;  /* 0x000000040700788c */ /* 0x000fc8000bf05270 */
[----:B------:R-:W-:Y:S02]  /*3960*/  USEL UR6, URZ, 0x1, UP0 ;  /* 0x00000001ff067887 */ /* 0x000fe40008000000 */
[----:B------:R-:W-:-:S04]  /*3970*/  USEL UR7, UR7, URZ, UP0 ;  /* 0x000000ff07077287 */ /* 0x000fc80008000000 */
[----:B------:R-:W-:Y:S01]  /*3980*/  ULEA UR7, UR7, UR5, 0x3 ;  /* 0x0000000507077291 */ /* 0x000fe2000f8e18ff */
[----:B-1----:R-:W-:-:S04]  /*3990*/  LOP3.LUT R3, R2, UR6, RZ, 0x3c, !PT ;  /* 0x0000000602037c12 */ /* 0x002fc8000f8e3cff */
[----:B------:R-:W-:-:S04]  /*39a0*/  SHF.L.U32 R3, R3, 0x1f, RZ ;  /* 0x0000001f03037819 */ /* 0x000fc800000006ff */
[----:B------:R-:W1:Y:S02]  /*39b0*/  SYNCS.PHASECHK.TRANS64.TRYWAIT P0, [UR7], R3 ;  /* 0x00000003ff0075a7 */ /* 0x000e640008001107 */
[----:B-1----:R-:W-:Y:S05]  /*39c0*/  @!P0 BRA `(.L_x_63) ;  /* 0x0000003800288947 */ /* 0x002fea0003800000 */
.L_x_121:
[----:B------:R-:W-:Y:S01]  /*39d0*/  NOP ;  /* 0x0000000000007918 */ /* 0x000fe20000000000 */
[----:B-1----:R-:W1:Y:S01]  /*39e0*/  LDS R0, [UR4+0x14] ;  /* 0x00001404ff007984 */ /* 0x002e620008000800 */
[----:B------:R-:W-:Y:S01]  /*39f0*/  ULOP3.LUT UR6, UR16, 0xffff, URZ, 0xc0, !UPT ;  /* 0x0000ffff10067892 */ /* 0x000fe2000f8ec0ff */
[----:B------:R-:W-:Y:S01]  /*3a00*/  UMOV UR8, 0xffff ;  /* 0x0000ffff00087882 */ /* 0x000fe20000000000 */
[----:B------:R-:W-:Y:S02]  /*3a10*/  UMOV UR5, 0x1 ;  /* 0x0000000100057882 */ /* 0x000fe40000000000 */
[----:B------:R-:W-:-:S04]  /*3a20*/  USHF.R.U32.HI UR6, URZ, 0x5, UR6 ;  /* 0x00000005ff067899 */ /* 0x000fc80008011606 */
[----:B------:R-:W-:Y:S02]  /*3a30*/  USHF.L.U32 UR8, UR8, UR6, URZ ;  /* 0x0000000608087299 */ /* 0x000fe400080006ff */
[----:B------:R-:W-:-:S04]  /*3a40*/  USHF.L.U32 UR5, UR5, UR6, URZ ;  /* 0x0000000605057299 */ /* 0x000fc800080006ff */
[----:B-1----:R-:W-:-:S04]  /*3a50*/  LOP3.LUT R0, R0, UR8, RZ, 0xc0, !PT ;  /* 0x0000000800007c12 */ /* 0x002fc8000f8ec0ff */
[----:B------:R-:W-:-:S13]  /*3a60*/  ISETP.NE.AND P0, PT, R0, UR8, PT ;  /* 0x0000000800007c0c */ /* 0x000fda000bf05270 */
[----:B------:R-:W-:Y:S05]  /*3a70*/  @P0 BRA `(.L_x_64) ;  /* 0x0000000000580947 */ /* 0x000fea0003800000 */
[----:B------:R-:W1:Y:S02]  /*3a80*/  LDS R0, [UR4+0x18] ;  /* 0x00001804ff007984 */ /* 0x000e640008000800 */
[----:B-1----:R-:W-:-:S04]  /*3a90*/  LOP3.LUT R0, R0, UR5, RZ, 0xc0, !PT ;  /* 0x0000000500007c12 */ /* 0x002fc8000f8ec0ff */
[----:B------:R-:W-:-:S13]  /*3aa0*/  ISETP.NE.AND P0, PT, R0, UR5, PT ;  /* 0x0000000500007c0c */ /* 0x000fda000bf05270 */
[----:B------:R-:W-:Y:S05]  /*3ab0*/  @P0 BRA `(.L_x_65) ;  /* 0x00000000003c0947 */ /* 0x000fea0003800000 */
[----:B------:R-:W1:Y:S01]  /*3ac0*/  S2R R2, SR_LANEID ;  /* 0x0000000000027919 */ /* 0x000e620000000000 */
[----:B------:R-:W-:Y:S01]  /*3ad0*/  ULOP3.LUT UR8, URZ, UR8, URZ, 0x33, !UPT ;  /* 0x00000008ff087292 */ /* 0x000fe2000f8e33ff */
[----:B------:R-:W-:Y:S01]  /*3ae0*/  LOP3.LUT R4, RZ, UR5, RZ, 0x33, !PT ;  /* 0x00000005ff047c12 */ /* 0x000fe2000f8e33ff */
[----:B------:R-:W-:Y:S02]  /*3af0*/  VOTEU.ANY UR7, UPT, PT ;  /* 0x0000000000077886 */ /* 0x000fe400038e0100 */
[----:B------:R-:W-:Y:S01]  /*3b00*/  UFLO.U32 UR7, UR7 ;  /* 0x00000007000772bd */ /* 0x000fe200080e0000 */
[----:B------:R-:W2:Y:S01]  /*3b10*/  REDUX UR5, R4 ;  /* 0x00000000040573c4 */ /* 0x000ea20000000000 */
[----:B------:R-:W-:-:S06]  /*3b20*/  IMAD.U32 R0, RZ, RZ, UR8 ;  /* 0x00000008ff007e24 */ /* 0x000fcc000f8e00ff */
[----:B------:R4:W-:Y:S01]  /*3b30*/  UTCATOMSWS.AND URZ, UR8 ;  /* 0x0000000800ff79e3 */ /* 0x0009e20008000000 */
[----:B------:R-:W3:Y:S01]  /*3b40*/  REDUX UR6, R0 ;  /* 0x00000000000673c4 */ /* 0x000ee20000000000 */
[----:B-1----:R-:W-:Y:S01]  /*3b50*/  ISETP.EQ.U32.AND P0, PT, R2, UR7, PT ;  /* 0x0000000702007c0c */ /* 0x002fe2000bf02070 */
[----:B--2---:R-:W-:Y:S01]  /*3b60*/  IMAD.U32 R2, RZ, RZ, UR5 ;  /* 0x00000005ff027e24 */ /* 0x004fe2000f8e00ff */
[----:B---3--:R-:W-:-:S11]  /*3b70*/  MOV R3, UR6 ;  /* 0x0000000600037c02 */ /* 0x008fd60008000f00 */
[----:B------:R4:W-:Y:S04]  /*3b80*/  @P0 ATOMS.AND RZ, [UR4+0x14], R3 ;  /* 0x00001403ffff098c */ /* 0x0009e8000a800004 */
[----:B------:R4:W-:Y:S01]  /*3b90*/  @P0 ATOMS.AND RZ, [UR4+0x18], R2 ;  /* 0x00001802ffff098c */ /* 0x0009e2000a800004 */
[----:B------:R-:W-:Y:S05]  /*3ba0*/  BRA `(.L_x_66) ;  /* 0x0000000000147947 */ /* 0x000fea0003800000 */
.L_x_65:
[----:B------:R-:W-:Y:S02]  /*3bb0*/  MOV R2, 0x3bd0 ;  /* 0x00003bd000027802 */ /* 0x000fe40000000f00 */
[----:B---3-5:R-:W-:Y:S05]  /*3bc0*/  CALL.REL.NOINC `($__internal_0_$__cuda_sm10x_tcgen05_guardrail_trap_col_being_dealloced_not_returned_by_alloc) ;  /* 0x0000003800447944 */ /* 0x028fea0003c00000 */
[----:B------:R-:W-:Y:S05]  /*3bd0*/  BRA `(.L_x_66) ;  /* 0x0000000000087947 */ /* 0x000fea0003800000 */
.L_x_64:
[----:B------:R-:W-:Y:S02]  /*3be0*/  MOV R2, 0x3c00 ;  /* 0x00003c0000027802 */ /* 0x000fe40000000f00 */
[----:B---3-5:R-:W-:Y:S05]  /*3bf0*/  CALL.REL.NOINC `($__internal_2_$__cuda_sm10x_tcgen05_guardrail_trap_unallocated_columns_being_dealloced) ;  /* 0x0000003800507944 */ /* 0x028fea0003c00000 */
.L_x_66:
[----:B------:R-:W-:Y:S01]  /*3c00*/  NOP ;  /* 0x0000000000007918 */ /* 0x000fe20000000000 */
[----:B----4-:R-:W-:Y:S05]  /*3c10*/  EXIT ;  /* 0x000000000000794d */ /* 0x010fea0003800000 */
.L_x_48:
[----:B------:R-:W-:-:S09]  /*3c20*/  UISETP.NE.OR UP2, UPT, UR8, 0x3, !UP2 ;  /* 0x000000030800788c */ /* 0x000fd2000d745670 */
[----:B------:R-:W-:Y:S05]  /*3c30*/  BRA.U UP2, `(.L_x_67) ;  /* 0x0000000902c87547 */ /* 0x000fea000b800000 */
[----:B------:R-:W1:Y:S01]  /*3c40*/  LDCU.64 UR6, c[0x0][0x888] ;  /* 0x00011100ff0677ac */ /* 0x000e620008000a00 */
[----:B------:R-:W2:Y:S01]  /*3c50*/  LDC R0, c[0x0][0xb30] ;  /* 0x0002cc00ff007b82 */ /* 0x000ea20000000800 */
[----:B------:R-:W-:Y:S01]  /*3c60*/  IMAD.MOV.U32 R30, RZ, RZ, 0x1 ;  /* 0x00000001ff1e7424 */ /* 0x000fe200078e00ff */
[----:B------:R-:W-:Y:S01]  /*3c70*/  CS2R R28, SRZ ;  /* 0x00000000001c7805 */ /* 0x000fe2000001ff00 */
[----:B------:R-:W4:Y:S01]  /*3c80*/  LDCU.64 UR4, c[0x0][0x890] ;  /* 0x00011200ff0477ac */ /* 0x000f220008000a00 */
[----:B------:R-:W-:Y:S01]  /*3c90*/  IMAD.MOV.U32 R25, RZ, RZ, 0x2000 ;  /* 0x00002000ff197424 */ /* 0x000fe200078e00ff */
[----:B------:R-:W-:-:S03]  /*3ca0*/  UMOV UR8, 0x400 ;  /* 0x0000040000087882 */ /* 0x000fc60000000000 */
[----:B------:R-:W3:Y:S01]  /*3cb0*/  LDC R19, c[0x0][0x370] ;  /* 0x0000dc00ff137b82 */ /* 0x000ee20000000800 */
[----:B------:R-:W-:-:S07]  /*3cc0*/  UPLOP3.LUT UP1, UPT, UPT, UPT, UPT, 0x40, 0x4 ;  /* 0x000000000004789c */ /* 0x000fce0003f2e870 */
[----:B------:R-:W3:Y:S01]  /*3cd0*/  LDC R2, c[0x0][0xb0c] ;  /* 0x0002c300ff027b82 */ /* 0x000ee20000000800 */
[----:B-1----:R-:W-:Y:S02]  /*3ce0*/  UISETP.NE.U32.AND UP2, UPT, UR6, URZ, UPT ;  /* 0x000000ff0600728c */ /* 0x002fe4000bf45070 */
[----:B------:R-:W-:Y:S02]  /*3cf0*/  ULEA UR6, UR37, UR8, 0x18 ;  /* 0x0000000825067291 */ /* 0x000fe4000f8ec0ff */
[----:B------:R-:W-:Y:S02]  /*3d00*/  UISETP.NE.AND.EX UP2, UPT, UR7, URZ, UPT, UP2 ;  /* 0x000000ff0700728c */ /* 0x000fe4000bf45320 */
[----:B------:R-:W-:Y:S01]  /*3d10*/  UIADD3 UR7, UPT, UPT, UR6, 0x40, URZ ;  /* 0x0000004006077890 */ /* 0x000fe2000fffe0ff */
[----:B------:R-:W1:Y:S01]  /*3d20*/  LDC R18, c[0x0][0xb20] ;  /* 0x0002c800ff127b82 */ /* 0x000e620000000800 */
[----:B----4-:R-:W-:Y:S01]  /*3d30*/  UISETP.NE.U32.AND UP3, UPT, UR4, URZ, UPT ;  /* 0x000000ff0400728c */ /* 0x010fe2000bf65070 */
[----:B--2---:R-:W-:Y:S01]  /*3d40*/  ISETP.NE.AND P1, PT, R0, 0x1, PT ;  /* 0x000000010000780c */ /* 0x004fe20003f25270 */
[----:B------:R-:W-:-:S02]  /*3d50*/  UPRMT UR37, UR37, 0x654, UR7 ;  /* 0x0000065425257896 */ /* 0x000fc40008000007 */
[----:B------:R-:W-:-:S03]  /*3d60*/  UISETP.NE.AND.EX UP3, UPT, UR5, URZ, UPT, UP3 ;  /* 0x000000ff0500728c */ /* 0x000fc6000bf65330 */
[----:B------:R-:W2:Y:S08]  /*3d70*/  LDC.64 R32, c[0x0][0x348] ;  /* 0x0000d200ff207b82 */ /* 0x000eb00000000a00 */
[----:B------:R-:W4:Y:S08]  /*3d80*/  LDC.64 R16, c[0x0][0xb10] ;  /* 0x0002c400ff107b82 */ /* 0x000f300000000a00 */
[----:B------:R-:W1:Y:S08]  /*3d90*/  LDC.64 R6, c[0x0][0xb18] ;  /* 0x0002c600ff067b82 */ /* 0x000e700000000a00 */
[----:B------:R-:W1:Y:S08]  /*3da0*/  LDC.64 R4, c[0x0][0xb28] ;  /* 0x0002ca00ff047b82 */ /* 0x000e700000000a00 */
[----:B---3--:R-:W1:Y:S02]  /*3db0*/  LDC R24, c[0x0][0x374] ;  /* 0x0000dd00ff187b82 */ /* 0x008e640000000800 */
.L_x_75:
[C---:B------:R-:W-:Y:S02]  /*3dc0*/  LEA R0, R29.reuse, UR6, 0x3 ;  /* 0x000000061d007c11 */ /* 0x040fe4000f8e18ff */
[----:B------:R-:W-:Y:S02]  /*3dd0*/  SHF.L.U32 R3, R28, 0x1f, RZ ;  /* 0x0000001f1c037819 */ /* 0x000fe400000006ff */
[----:B------:R-:W-:Y:S02]  /*3de0*/  LEA R20, R29, UR6, 0x4 ;  /* 0x000000061d147c11 */ /* 0x000fe4000f8e20ff */
[----:B---3--:R-:W3:Y:S02]  /*3df0*/  SYNCS.PHASECHK.TRANS64.TRYWAIT P0, [R0+URZ+0x60], R3 ;  /* 0x00006003000075a7 */ /* 0x008ee400080011ff */
[----:B---3--:R-:W-:Y:S05]  /*3e00*/  @!P0 BRA `(.L_x_68) ;  /* 0x0000003400308947 */ /* 0x008fea0003800000 */
.L_x_122:
[----:B------:R-:W-:Y:S01]  /*3e10*/  ISETP.GE.AND P0, PT, R72, 0x1, PT ;  /* 0x000000014800780c */ /* 0x000fe20003f06270 */
[----:B------:R-:W1:Y:S01]  /*3e20*/  LDS.128 R20, [R20+0xf0] ;  /* 0x0000f00014147984 */ /* 0x000e620000000c00 */
[----:B------:R-:W-:Y:S01]  /*3e30*/  ISETP.NE.U32.AND P4, PT, RZ, UR4, PT ;  /* 0x00000004ff007c0c */ /* 0x000fe2000bf85070 */
[----:B---3--:R-:W-:Y:S01]  /*3e40*/  VIADD R0, R0, 0x70 ;  /* 0x0000007000007836 */ /* 0x008fe20000000000 */
[----:B------:R-:W-:Y:S02]  /*3e50*/  SHF.L.U32 R26, R30, 0x1f, RZ ;  /* 0x0000001f1e1a7819 */ /* 0x000fe400000006ff */
[----:B------:R-:W-:Y:S02]  /*3e60*/  ISETP.NE.AND.EX P4, PT, RZ, UR5, PT, P4 ;  /* 0x00000005ff007c0c */ /* 0x000fe4000bf85340 */
[----:B------:R-:W-:Y:S01]  /*3e70*/  PRMT R0, RZ, 0x654, R0 ;  /* 0x00000654ff007816 */ /* 0x000fe20000000000 */
[----:B------:R-:W-:Y:S01]  /*3e80*/  @!PT LDS RZ, [RZ] ;  /* 0x00000000fffff984 */ /* 0x000fe20000000800 */
[----:B------:R-:W-:Y:S01]  /*3e90*/  @!PT LDS RZ, [RZ] ;  /* 0x00000000fffff984 */ /* 0x000fe20000000800 */
[----:B------:R-:W-:Y:S01]  /*3ea0*/  @!PT LDS RZ, [RZ] ;  /* 0x00000000fffff984 */ /* 0x000fe20000000800 */
[----:B------:R-:W-:Y:S01]  /*3eb0*/  @!PT LDS RZ, [RZ] ;  /* 0x00000000fffff984 */ /* 0x000fe20000000800 */
[----:B------:R3:W-:Y:S06]  /*3ec0*/  MEMBAR.ALL.CTA ;  /* 0x0000000000007992 */ /* 0x0007ec0000008000 */
[----:B---3--:R-:W3:Y:S02]  /*3ed0*/  FENCE.VIEW.ASYNC.S ;  /* 0x00000000000073c6 */ /* 0x008ee40000000000 */
[----:B---3--:R3:W-:Y:S01]  /*3ee0*/  SYNCS.ARRIVE.TRANS64.RED.A1T0 RZ, [R0+URZ], RZ ;  /* 0x000000ff00ff79a7 */ /* 0x0087e200081004ff */
[----:B-1----:R-:W-:Y:S11]  /*3ef0*/  LOP3.LUT P3, RZ, R22, 0x1, RZ, 0xc0, !PT ;  /* 0x0000000116ff7812 */ /* 0x002ff6000786c0ff */
[----:B------:R-:W-:Y:S02]  /*3f00*/  @!UPT UIADD3 URZ, UPT, UPT, URZ, URZ, URZ ;  /* 0x000000fffffff290 */ /* 0x000fe4000fffe0ff */
[----:B------:R-:W-:Y:S02]  /*3f10*/  @P3 MOV R13, R20 ;  /* 0x00000014000d3202 */ /* 0x000fe40000000f00 */
[----:B------:R-:W-:Y:S01]  /*3f20*/  @P3 LOP3.LUT R8, R21, 0xffff, RZ, 0xc0, !PT ;  /* 0x0000ffff15083812 */ /* 0x000fe200078ec0ff */
[----:B---3--:R-:W-:Y:S06]  /*3f30*/  @!P0 BRA `(.L_x_69) ;  /* 0x0000000000a48947 */ /* 0x008fec0003800000 */
[----:B------:R-:W-:Y:S01]  /*3f40*/  IMAD.HI.U32 R31, R24, R7, RZ ;  /* 0x00000007181f7227 */ /* 0x000fe200078e00ff */
[----:B------:R-:W-:Y:S02]  /*3f50*/  ISETP.NE.AND P0, PT, R6, 0x1, PT ;  /* 0x000000010600780c */ /* 0x000fe40003f05270 */
[----:B------:R-:W-:Y:S01]  /*3f60*/  ISETP.NE.AND P2, PT, R72, 0x1, PT ;  /* 0x000000014800780c */ /* 0x000fe20003f45270 */
[----:B----4-:R-:W-:Y:S01]  /*3f70*/  IMAD.HI.U32 R34, R19, R16, RZ ;  /* 0x0000001013227227 */ /* 0x010fe200078e00ff */
[----:B------:R-:W-:Y:S02]  /*3f80*/  SHF.R.U32.HI R31, RZ, R18, R31 ;  /* 0x00000012ff1f7219 */ /* 0x000fe4000001161f */
[----:B------:R-:W-:Y:S01]  /*3f90*/  ISETP.NE.AND P5, PT, R2, 0x1, PT ;  /* 0x000000010200780c */ /* 0x000fe20003fa5270 */
[----:B------:R-:W-:Y:S01]  /*3fa0*/  IMAD.HI.U32 R36, R13, R16, RZ ;  /* 0x000000100d247227 */ /* 0x000fe200078e00ff */
[----:B------:R-:W-:Y:S02]  /*3fb0*/  SHF.R.U32.HI R34, RZ, R17, R34 ;  /* 0x00000011ff227219 */ /* 0x000fe40000011622 */
[----:B------:R-:W-:Y:S01]  /*3fc0*/  SEL R3, R24, R31, !P0 ;  /* 0x0000001f18037207 */ /* 0x000fe20004000000 */
[C---:B------:R-:W-:Y:S01]  /*3fd0*/  IMAD.HI.U32 R31, R8.reuse, R7, RZ ;  /* 0x00000007081f7227 */ /* 0x040fe200078e00ff */
[----:B------:R-:W-:Y:S02]  /*3fe0*/  SEL R11, R19, R34, !P5 ;  /* 0x00000022130b7207 */ /* 0x000fe40006800000 */
[----:B------:R-:W-:Y:S01]  /*3ff0*/  SHF.R.U32.HI R36, RZ, R17, R36 ;  /* 0x00000011ff247219 */ /* 0x000fe20000011624 */
[----:B------:R-:W-:Y:S01]  /*4000*/  IMAD.HI.U32 R38, R3, R4, RZ ;  /* 0x0000000403267227 */ /* 0x000fe200078e00ff */
[----:B------:R-:W-:Y:S03]  /*4010*/  SHF.R.U32.HI R31, RZ, R18, R31 ;  /* 0x00000012ff1f7219 */ /* 0x000fe6000001161f */
[----:B------:R-:W-:Y:S01]  /*4020*/  IMAD.HI.U32 R34, R11, R4, RZ ;  /* 0x000000040b227227 */ /* 0x000fe200078e00ff */
[----:B------:R-:W-:Y:S02]  /*4030*/  @P2 SHF.R.U32.HI R3, RZ, R5, R38 ;  /* 0x00000005ff032219 */ /* 0x000fe40000011626 */
[----:B------:R-:W-:Y:S02]  /*4040*/  SEL R9, R8, R31, !P0 ;  /* 0x0000001f08097207 */ /* 0x000fe40004000000 */
[----:B------:R-:W-:Y:S01]  /*4050*/  @P2 SHF.R.U32.HI R11, RZ, R5, R34 ;  /* 0x00000005ff0b2219 */ /* 0x000fe20000011622 */
[C---:B------:R-:W-:Y:S01]  /*4060*/  IMAD R10, R72.reuse, R3, RZ ;  /* 0x00000003480a7224 */ /* 0x040fe200078e02ff */
[----:B------:R-:W-:Y:S01]  /*4070*/  SEL R3, R13, R36, !P5 ;  /* 0x000000240d037207 */ /* 0x000fe20006800000 */
[C---:B------:R-:W-:Y:S03]  /*4080*/  IMAD.HI.U32 R14, R9.reuse, R4, RZ ;  /* 0x00000004090e7227 */ /* 0x040fe600078e00ff */
[----:B------:R-:W-:Y:S01]  /*4090*/  ISETP.GE.AND P0, PT, R9, R10, PT ;  /* 0x0000000a0900720c */ /* 0x000fe20003f06270 */
[C---:B------:R-:W-:Y:S01]  /*40a0*/  IMAD R12, R72.reuse, R11, RZ ;  /* 0x0000000b480c7224 */ /* 0x040fe200078e02ff */
[-C--:B------:R-:W-:Y:S04]  /*40b0*/  SHF.R.U32.HI R14, RZ, R5.reuse, R14 ;  /* 0x00000005ff0e7219 */ /* 0x080fe8000001160e */
[----:B------:R-:W-:Y:S02]  /*40c0*/  ISETP.GE.OR P0, PT, R3, R12, P0 ;  /* 0x0000000c0300720c */ /* 0x000fe40000706670 */
[----:B------:R-:W-:Y:S05]  /*40d0*/  SEL R15, R9, R14, !P2 ;  /* 0x0000000e090f7207 */ /* 0x000fea0005000000 */
[----:B------:R-:W-:Y:S04]  /*40e0*/  IMAD.MOV R14, RZ, RZ, -R15 ;  /* 0x000000ffff0e7224 */ /* 0x000fe800078e0a0f */
[----:B------:R-:W-:Y:S02]  /*40f0*/  IMAD R14, R72, R14, R9 ;  /* 0x0000000e480e7224 */ /* 0x000fe400078e0209 */
[C---:B------:R-:W-:Y:S05]  /*4100*/  @!P0 IMAD.HI.U32 R10, R3.reuse, R4, RZ ;  /* 0x00000004030a8227 */ /* 0x040fea00078e00ff */
[----:B------:R-:W-:Y:S04]  /*4110*/  @!P0 SHF.R.U32.HI R10, RZ, R5, R10 ;  /* 0x00000005ff0a8219 */ /* 0x000fe8000001160a */
[----:B------:R-:W-:Y:S01]  /*4120*/  @!P0 SEL R0, R3, R10, !P2 ;  /* 0x0000000a03008207 */ /* 0x000fe20005000000 */
[----:B------:R-:W-:Y:S03]  /*4130*/  IMAD.MOV R10, RZ, RZ, -R3 ;  /* 0x000000ffff0a7224 */ /* 0x000fe600078e0a03 */
[----:B------:R-:W-:Y:S01]  /*4140*/  @!P0 IADD3 R15, PT, PT, R15, -R0, RZ ;  /* 0x800000000f0f8210 */ /* 0x000fe20007ffe0ff */
[----:B------:R-:W-:Y:S01]  /*4150*/  @!P0 IMAD R0, R11, R14, R0 ;  /* 0x0000000e0b008224 */ /* 0x000fe200078e0200 */
[----:B------:R-:W-:Y:S01]  /*4160*/  IADD3 R11, PT, PT, -R9, RZ, RZ ;  /* 0x000000ff090b7210 */ /* 0x000fe20007ffe1ff */
[----:B------:R-:W-:Y:S02]  /*4170*/  IMAD R13, R2, R10, R13 ;  /* 0x0000000a020d7224 */ /* 0x000fe400078e020d */
[----:B------:R-:W-:Y:S02]  /*4180*/  @!P0 IMAD R9, R15, R72, R3 ;  /* 0x000000480f098224 */ /* 0x000fe400078e0203 */
[----:B------:R-:W-:Y:S02]  /*4190*/  @!P0 IMAD.MOV.U32 R3, RZ, RZ, R0 ;  /* 0x000000ffff038224 */ /* 0x000fe400078e0000 */
[----:B------:R-:W-:Y:S02]  /*41a0*/  IMAD R8, R6, R11, R8 ;  /* 0x0000000b06087224 */ /* 0x000fe400078e0208 */
[----:B------:R-:W-:Y:S02]  /*41b0*/  IMAD R13, R3, R2, R13 ;  /* 0x00000002030d7224 */ /* 0x000fe400078e020d */
[----:B------:R-:W-:Y:S02]  /*41c0*/  IMAD R8, R9, R6, R8 ;  /* 0x0000000609087224 */ /* 0x000fe400078e0208 */
.L_x_69:
[----:B------:R-:W-:Y:S05]  /*41d0*/  BRA.U UP1, `(.L_x_70) ;  /* 0x0000000101107547 */ /* 0x000fea000b800000 */
[----:B------:R-:W-:Y:S04]  /*41e0*/  MOV R0, UR13 ;  /* 0x0000000d00007c02 */ /* 0x000fe80008000f00 */
[----:B------:R-:W-:Y:S04]  /*41f0*/  SHF.L.U32 R3, R0, 0x1f, RZ ;  /* 0x0000001f00037819 */ /* 0x000fe800000006ff */
[----:B------:R-:W1:Y:S02]  /*4200*/  SYNCS.PHASECHK.TRANS64.TRYWAIT P0, [UR6+0x58], R3 ;  /* 0x00005803ff0075a7 */ /* 0x000e640008001106 */
[----:B-1----:R-:W-:Y:S05]  /*4210*/  @!P0 BRA `(.L_x_71) ;  /* 0x0000003000408947 */ /* 0x002fea0003800000 */
.L_x_70:
[----:B------:R-:W-:Y:S05]  /*4220*/  BRA.U !UP3, `(.L_x_72) ;  /* 0x000000010b347547 */ /* 0x000fea000b800000 */
[----:B------:R-:W-:Y:S01]  /*4230*/  UPLOP3.LUT UP0, UPT, UPT, UPT, UP2, 0x80, 0x8 ;  /* 0x000000000008789c */ /* 0x000fe20003f0f020 */
[----:B-1----:R-:W-:Y:S02]  /*4240*/  HFMA2 R0, -RZ, RZ, 0, 5.9604644775390625e-08 ;  /* 0x00000001ff007431 */ /* 0x002fe400000001ff */
[----:B------:R-:W-:Y:S03]  /*4250*/  IMAD.MOV.U32 R164, RZ, RZ, 0x1 ;  /* 0x00000001ffa47424 */ /* 0x000fe600078e00ff */
[----:B------:R-:W-:Y:S05]  /*4260*/  PLOP3.LUT P0, PT, PT, PT, UP0, 0x80, 0x8 ;  /* 0x000000000008781c */ /* 0x000fea0003f0f008 */
[----:B------:R-:W1:Y:S01]  /*4270*/  @UP0 LDCU.64 UR8, c[0x0][0x888] ;  /* 0x00011100ff0807ac */ /* 0x000e620008000a00 */
[----:B------:R-:W-:Y:S07]  /*4280*/  @UP0 UIMAD UR7, UR36, UR4, URZ ;  /* 0x00000004240702a4 */ /* 0x000fee000f8e02ff */
[----:B------:R-:W-:Y:S01]  /*4290*/  @!P0 PRMT R164, R0, 0x7610, R164 ;  /* 0x0000761000a48816 */ /* 0x000fe200000000a4 */
[----:B-1----:R-:W-:Y:S03]  /*42a0*/  @UP0 UIMAD.WIDE UR8, UR7, 0x4, UR8 ;  /* 0x00000004070808a5 */ /* 0x002fe6000f8e0208 */
[----:B------:R-:W1:Y:S03]  /*42b0*/  @!UP0 LDCU UR7, c[0x0][0x880] ;  /* 0x00011000ff0787ac */ /* 0x000e660008000800 */
[----:B------:R-:W-:Y:S01]  /*42c0*/  IMAD.U32 R10, RZ, RZ, UR8 ;  /* 0x00000008ff0a7e24 */ /* 0x000fe2000f8e00ff */
[----:B------:R-:W-:Y:S05]  /*42d0*/  MOV R11, UR9 ;  /* 0x00000009000b7c02 */ /* 0x000fea0008000f00 */
[----:B-----5:R3:W5:Y:S02]  /*42e0*/  @P0 LDG.E R81, desc[UR40][R10.64] ;  /* 0x000000280a510981 */ /* 0x020764000c1e1900 */
[----:B-1-3--:R-:W-:Y:S07]  /*42f0*/  @!P0 IMAD.U32 R81, RZ, RZ, UR7 ;  /* 0x00000007ff518e24 */ /* 0x00afee000f8e00ff */
.L_x_72:
[----:B-----5:R-:W-:Y:S01]  /*4300*/  @!P4 FSETP.EQ.AND P5, PT, R81, RZ, PT ;  /* 0x000000ff5100c20b */ /* 0x020fe20003fa2000 */
[----:B------:R-:W-:Y:S01]  /*4310*/  @!UPT UIADD3 URZ, UPT, UPT, URZ, URZ, URZ ;  /* 0x000000fffffff290 */ /* 0x000fe2000fffe0ff */
[----:B------:R-:W-:Y:S11]  /*4320*/  @!P4 BRA `(.L_x_73) ;  /* 0x000000000014c947 */ /* 0x000ff60003800000 */
[----:B------:R-:W-:Y:S02]  /*4330*/  LOP3.LUT P0, RZ, R164, 0xff, RZ, 0xc0, !PT ;  /* 0x000000ffa4ff7812 */ /* 0x000fe4000780c0ff */
[----:B------:R-:W-:Y:S04]  /*4340*/  PLOP3.LUT P5, PT, PT, PT, UP0, 0x80, 0x8 ;  /* 0x000000000008781c */ /* 0x000fe80003faf008 */
[----:B------:R-:W-:Y:S07]  /*4350*/  PLOP3.LUT P5, PT, P5, PT, PT, 0x8, 0x80 ;  /* 0x000000000080781c */ /* 0x000fee0002fae170 */
[----:B------:R-:W-:Y:S11]  /*4360*/  @P0 FSETP.EQ.AND P5, PT, R81, RZ, PT ;  /* 0x000000ff5100020b */ /* 0x000ff60003fa2000 */
[----:B------:R-:W-:Y:S02]  /*4370*/  @!UPT UIADD3 URZ, UPT, UPT, URZ, URZ, URZ ;  /* 0x000000fffffff290 */ /* 0x000fe4000fffe0ff */
.L_x_73:
[----:B------:R-:W3:Y:S01]  /*4380*/  SYNCS.PHASECHK.TRANS64.TRYWAIT P4, [UR6+0x48], R26 ;  /* 0x0000481aff0075a7 */ /* 0x000ee20008081106 */
[----:B------:R-:W-:Y:S01]  /*4390*/  @P3 SHF.R.U32.HI R27, RZ, 0x10, R21 ;  /* 0x00000010ff1b3819 */ /* 0x000fe20000011615 */
[----:B------:R-:W-:Y:S01]  /*43a0*/  VIADD R29, R29, 0x1 ;  /* 0x000000011d1d7836 */ /* 0x000fe20000000000 */
[----:B------:R-:W5:Y:S08]  /*43b0*/  LDC.64 R14, c[0x0][0xb10] ;  /* 0x0002c400ff0e7b82 */ /* 0x000f700000000a00 */
[----:B------:R-:W2:Y:S08]  /*43c0*/  LDC.64 R10, c[0x0][0xb18] ;  /* 0x0002c600ff0a7b82 */ /* 0x000eb00000000a00 */
[----:B-1----:R-:W1:Y:S08]  /*43d0*/  @!P1 LDC R0, c[0x0][0xb20] ;  /* 0x0002c800ff009b82 */ /* 0x002e700000000800 */
[----:B------:R-:W4:Y:S01]  /*43e0*/  @!P1 LDC R3, c[0x0][0xb0c] ;  /* 0x0002c300ff039b82 */ /* 0x000f220000000800 */
[----:B-----5:R-:W-:Y:S05]  /*43f0*/  @!P1 IMAD.HI.U32 R14, R13, R14, RZ ;  /* 0x0000000e0d0e9227 */ /* 0x020fea00078e00ff */
[----:B------:R-:W-:Y:S01]  /*4400*/  @!P1 SHF.R.U32.HI R14, RZ, R15, R14 ;  /* 0x0000000fff0e9219 */ /* 0x000fe2000001160e */
[----:B--2---:R-:W-:Y:S01]  /*4410*/  @!P1 IMAD.HI.U32 R11, R8, R11, RZ ;  /* 0x0000000b080b9227 */ /* 0x004fe200078e00ff */
[----:B------:R-:W-:Y:S04]  /*4420*/  @!P1 ISETP.NE.AND P0, PT, R10, 0x1, PT ;  /* 0x000000010a00980c */ /* 0x000fe80003f05270 */
[----:B-1----:R-:W-:Y:S02]  /*4430*/  @!P1 SHF.R.U32.HI R9, RZ, R0, R11 ;  /* 0x00000000ff099219 */ /* 0x002fe4000001160b */
[----:B----4-:R-:W-:Y:S02]  /*4440*/  @!P1 ISETP.NE.AND P2, PT, R3, 0x1, PT ;  /* 0x000000010300980c */ /* 0x010fe40003f45270 */
[----:B------:R-:W-:Y:S02]  /*4450*/  @!P1 SEL R9, R8, R9, !P0 ;  /* 0x0000000908099207 */ /* 0x000fe40004000000 */
[----:B------:R-:W-:Y:S02]  /*4460*/  ELECT P0, URZ, PT ;  /* 0x0000000000ff782f */ /* 0x000fe40003800000 */
[----:B------:R-:W-:Y:S05]  /*4470*/  @!P1 SEL R14, R13, R14, !P2 ;  /* 0x0000000e0d0e9207 */ /* 0x000fea0005000000 */
[----:B------:R-:W-:Y:S02]  /*4480*/  @!P1 IMAD.IADD R0, R9, 0x1, -R14 ;  /* 0x0000000109009824 */ /* 0x000fe400078e0a0e */
[----:B------:R-:W-:Y:S02]  /*4490*/  @!P1 IMAD.IADD R9, R14, 0x1, -R9 ;  /* 0x000000010e099824 */ /* 0x000fe400078e0a09 */
[----:B------:R-:W-:Y:S02]  /*44a0*/  @!P1 IMAD R13, R0, R3, R13 ;  /* 0x00000003000d9224 */ /* 0x000fe400078e020d */
[----:B------:R-:W-:Y:S01]  /*44b0*/  @!P1 IMAD R8, R9, R10, R8 ;  /* 0x0000000a09089224 */ /* 0x000fe200078e0208 */
[----:B---3--:R-:W-:Y:S06]  /*44c0*/  @!P4 BRA `(.L_x_74) ;  /* 0x0000002c00acc947 */ /* 0x008fec0003800000 */
.L_x_125:
[----:B------:R-:W-:Y:S01]  /*44d0*/  PLOP3.LUT P5, PT, P5, P0, PT, 0xf2, 0x2f ;  /* 0x00000000002f781c */ /* 0x000fe20002fa1e72 */
[----:B------:R-:W-:Y:S01]  /*44e0*/  UMOV UR14, 0x0 ;  /* 0x00000000000e7882 */ /* 0x000fe20000000000 */
[----:B------:R-:W-:Y:S01]  /*44f0*/  LOP3.LUT R30, R30, 0x1, RZ, 0x3c, !PT ;  /* 0x000000011e1e7812 */ /* 0x000fe200078e3cff */
[----:B------:R-:W-:Y:S01]  /*4500*/  UMOV UR15, 0x10000000 ;  /* 0x10000000000f7882 */ /* 0x000fe20000000000 */
[----:B------:R-:W-:Y:S01]  /*4510*/  UMOV UR12, UR36 ;  /* 0x00000024000c7c82 */ /* 0x000fe20008000000 */
[----:B------:R-:W-:Y:S08]  /*4520*/  @P3 R2UR UR36, R27 ;  /* 0x000000001b2432ca */ /* 0x000ff000000e0000 */
[----:B-1----:R-:W-:Y:S01]  /*4530*/  @!P5 IADD3 R3, P0, PT, R32, 0x580, RZ ;  /* 0x000005802003d810 */ /* 0x002fe20007f1e0ff */
[----:B------:R-:W-:Y:S01]  /*4540*/  @!P5 IMAD.SHL.U32 R155, R155, 0x40, RZ ;  /* 0x000000409b9bd824 */ /* 0x000fe200078e00ff */
[----:B------:R-:W-:Y:S01]  /*4550*/  VOTEU.ALL UP1, P5 ;  /* 0x0000000000ff7886 */ /* 0x000fe20002820000 */
[----:B------:R-:W-:Y:S01]  /*4560*/  @!P5 IMAD.SHL.U32 R165, R165, 0x80, RZ ;  /* 0x00000080a5a5d824 */ /* 0x000fe200078e00ff */
[----:B------:R-:W-:Y:S01]  /*4570*/  @!P5 R2UR UR8, R3 ;  /* 0x000000000308d2ca */ /* 0x000fe200000e0000 */
[----:B------:R-:W-:Y:S01]  /*4580*/  @!P5 IMAD.X R0, RZ, RZ, R33, P0 ;  /* 0x000000ffff00d224 */ /* 0x000fe200000e0621 */
[----:B------:R-:W-:Y:S01]  /*4590*/  @!P5 R2UR UR10, R155 ;  /* 0x000000009b0ad2ca */ /* 0x000fe200000e0000 */
[----:B------:R-:W-:Y:S01]  /*45a0*/  @!UP1 UIADD3 UR9, UPT, UPT, UR6, 0x40, URZ ;  /* 0x0000004006099890 */ /* 0x000fe2000fffe0ff */
[----:B------:R-:W-:Y:S01]  /*45b0*/  @!P5 R2UR UR11, R165 ;  /* 0x00000000a50bd2ca */ /* 0x000fe200000e0000 */
[----:B------:R-:W-:Y:S01]  /*45c0*/  IMAD.IADD R155, R8, 0x1, R143 ;  /* 0x00000001089b7824 */ /* 0x000fe200078e028f */
[----:B------:R-:W-:Y:S01]  /*45d0*/  @!P5 R2UR UR7, R0 ;  /* 0x000000000007d2ca */ /* 0x000fe200000e0000 */
[----:B------:R-:W-:Y:S01]  /*45e0*/  IMAD.IADD R165, R13, 0x1, R154 ;  /* 0x000000010da57824 */ /* 0x000fe200078e029a */
[C---:B------:R-:W-:Y:S04]  /*45f0*/  ISETP.NE.AND P0, PT, R29.reuse, 0x2, PT ;  /* 0x000000021d00780c */ /* 0x040fe80003f05270 */
[----:B------:R-:W-:Y:S01]  /*4600*/  SEL R3, RZ, 0x1, P0 ;  /* 0x00000001ff037807 */ /* 0x000fe20000000000 */
[----:B------:R-:W-:Y:S01]  /*4610*/  IMAD.U32 R10, RZ, RZ, UR8 ;  /* 0x00000008ff0a7e24 */ /* 0x000fe2000f8e00ff */
[----:B------:R-:W-:Y:S01]  /*4620*/  @!UP1 UIADD3 UR8, UPT, UPT, UR6, 0x200, URZ ;  /* 0x0000020006089890 */ /* 0x000fe2000fffe0ff */
[----:B------:R-:W-:Y:S01]  /*4630*/  SEL R29, R29, RZ, P0 ;  /* 0x000000ff1d1d7207 */ /* 0x000fe20000000000 */
[----:B------:R-:W-:Y:S01]  /*4640*/  VOTEU.ALL UP1, P5 ;  /* 0x0000000000ff7886 */ /* 0x000fe20002820000 */
[----:B------:R-:W-:Y:S02]  /*4650*/  LOP3.LUT R28, R28, R3, RZ, 0x3c, !PT ;  /* 0x000000031c1c7212 */ /* 0x000fe400078e3cff */
[----:B------:R-:W-:Y:S01]  /*4660*/  IMAD.U32 R11, RZ, RZ, UR7 ;  /* 0x00000007ff0b7e24 */ /* 0x000fe2000f8e00ff */
[----:B------:R-:W-:Y:S04]  /*4670*/  @!P5 R2UR UR16, R10 ;  /* 0x000000000a10d2ca */ /* 0x000fe800000e0000 */
[----:B------:R-:W-:Y:S11]  /*4680*/  @!P5 R2UR UR17, R11 ;  /* 0x000000000b11d2ca */ /* 0x000ff600000e0000 */
[----:B------:R-:W-:Y:S02]  /*4690*/  @!UPT UIADD3 URZ, UPT, UPT, URZ, URZ, URZ ;  /* 0x000000fffffff290 */ /* 0x000fe4000fffe0ff */
[----:B------:R3:W-:Y:S01]  /*46a0*/  @!UP1 UTMALDG.3D [UR8], [UR16], desc[UR14] ;  /* 0x00000e08100095b4 */ /* 0x0007e20008011000 */
[----:B------:R3:W-:Y:S01]  /*46b0*/  @!P5 SYNCS.ARRIVE.TRANS64.RED.A0TR RZ, [UR6+0x40], R25 ;  /* 0x00004019ffffd9a7 */ /* 0x0007e20008300406 */
[----:B------:R-:W-:Y:S01]  /*46c0*/  UPLOP3.LUT UP1, UPT, UPT, UPT, UPT, 0x80, 0x8 ;  /* 0x000000000008789c */ /* 0x000fe20003f2f070 */
[----:B------:R-:W-:Y:S01]  /*46d0*/  SYNCS.ARRIVE.TRANS64.RED.A1T0 RZ, [UR37], RZ ;  /* 0x000000ffffff79a7 */ /* 0x000fe20008100425 */
[----:B------:R-:W-:Y:S09]  /*46e0*/  @P3 BRA `(.L_x_75) ;  /* 0xfffffff400b43947 */ /* 0x000ff2000383ffff */
[----:B------:R-:W-:Y:S07]  /*46f0*/  MOV R0, UR6 ;  /* 0x0000000600007c02 */ /* 0x000fee0008000f00 */
.L_x_76:
[----:B-1----:R-:W-:-:S04]  /*4700*/  SHF.L.U32 R3, R30, 0x1f, RZ ;  /* 0x0000001f1e037819 */ /* 0x002fc800000006ff */
[----:B------:R1:W2:Y:S03]  /*4710*/  SYNCS.PHASECHK.TRANS64.TRYWAIT P0, [R0+URZ+0x48], R3 ;  /* 0x00004803000075a7 */ /* 0x0002a600080011ff */
[----:B--2---:R-:W-:Y:S05]  /*4720*/  @!P0 NANOSLEEP.SYNCS 0x989680 ;  /* 0x009896800000895d */ /* 0x004fea0003900000 */
[----:B------:R-:W2:Y:S02]  /*4730*/  @!P0 SYNCS.PHASECHK.TRANS64 P0, [R0+URZ+0x48], R3 ;  /* 0x00004803000085a7 */ /* 0x000ea400080010ff */
[----:B--23--:R-:W-:Y:S05]  /*4740*/  @P0 EXIT ;  /* 0x000000000000094d */ /* 0x00cfea0003800000 */
[----:B------:R-:W-:Y:S05]  /*4750*/  BRA `(.L_x_76) ;  /* 0xfffffffc00e87947 */ /* 0x000fea000383ffff */
.L_x_67:
[----:B------:R-:W-:-:S06]  /*4760*/  UISETP.GE.AND UP1, UPT, UR8, 0x4, UPT ;  /* 0x000000040800788c */ /* 0x000fcc000bf26270 */
[----:B------:R-:W-:-:S13]  /*4770*/  PLOP3.LUT P0, PT, PT, PT, UP1, 0x80, 0x8 ;  /* 0x000000000008781c */ /* 0x000fda0003f0f018 */
[----:B------:R-:W-:Y:S05]  /*4780*/  @!P0 EXIT ;  /* 0x000000000000894d */ /* 0x000fea0003800000 */
[----:B------:R-:W-:Y:S01]  /*4790*/  BAR.SYNC.DEFER_BLOCKING 0x6, 0xa0 ;  /* 0x0182800000007b1d */ /* 0x000fe20000010000 */
[C---:B------:R-:W-:Y:S02]  /*47a0*/  IMAD.SHL.U32 R3, R166.reuse, 0x40, RZ ;  /* 0x00000040a6037824 */ /* 0x040fe400078e00ff */
[----:B------:R-:W-:Y:S02]  /*47b0*/  HFMA2 R76, -RZ, RZ, 0, 0 ;  /* 0x00000000ff4c7431 */ /* 0x000fe400000001ff */
[C---:B------:R-:W-:Y:S01]  /*47c0*/  IMAD.SHL.U32 R168, R166.reuse, 0x8, RZ ;  /* 0x00000008a6a87824 */ /* 0x040fe200078e00ff */
[----:B------:R-:W-:Y:S01]  /*47d0*/  CS2R R174, SRZ ;  /* 0x0000000000ae7805 */ /* 0x000fe2000001ff00 */
[----:B------:R-:W-:Y:S01]  /*47e0*/  IMAD.U32 R79, R166, 0x10000, RZ ;  /* 0x00010000a64f7824 */ /* 0x000fe200078e00ff */
[----:B------:R-:W-:Y:S01]  /*47f0*/  UMOV UR43, 0x400 ;  /* 0x00000400002b7882 */ /* 0x000fe20000000000 */
[----:B------:R-:W-:Y:S01]  /*4800*/  LOP3.LUT R5, R3, 0x180, RZ, 0xc0, !PT ;  /* 0x0000018003057812 */ /* 0x000fe200078ec0ff */
[----:B------:R-:W-:Y:S01]  /*4810*/  ULEA UR43, UR37, UR43, 0x18 ;  /* 0x0000002b252b7291 */ /* 0x000fe2000f8ec0ff */
[----:B------:R-:W1:Y:S01]  /*4820*/  LDC R167, c[0x0][0x370] ;  /* 0x0000dc00ffa77b82 */ /* 0x000e620000000800 */
[----:B------:R-:W-:Y:S01]  /*4830*/  LOP3.LUT R79, R79, 0x600000, RZ, 0xc0, !PT ;  /* 0x006000004f4f7812 */ /* 0x000fe200078ec0ff */
[----:B------:R-:W-:Y:S01]  /*4840*/  IMAD.MOV.U32 R181, RZ, RZ, RZ ;  /* 0x000000ffffb57224 */ /* 0x000fe200078e00ff */
[----:B------:R-:W-:Y:S01]  /*4850*/  LOP3.LUT R168, R5, 0x30, R168, 0xf8, !PT ;  /* 0x0000003005a87812 */ /* 0x000fe200078ef8a8 */
[----:B------:R-:W-:Y:S01]  /*4860*/  UIADD3 UR4, UPT, UPT, UR43, 0x2200, URZ ;  /* 0x000022002b047890 */ /* 0x000fe2000fffe0ff */
[----:B------:R-:W-:Y:S01]  /*4870*/  IMAD.MOV.U32 R173, RZ, RZ, RZ ;  /* 0x000000ffffad7224 */ /* 0x000fe200078e00ff */
[----:B------:R-:W2:Y:S01]  /*4880*/  LDCU.64 UR46, c[0x0][0x348] ;  /* 0x00006900ff2e77ac */ /* 0x000ea20008000a00 */
[----:B------:R-:W-:Y:S01]  /*4890*/  LOP3.LUT R168, R168, 0x1e40, R3, 0xf8, !PT ;  /* 0x00001e40a8a87812 */ /* 0x000fe200078ef803 */
[----:B------:R-:W4:Y:S01]  /*48a0*/  LDC R74, c[0x0][0xb0c] ;  /* 0x0002c300ff4a7b82 */ /* 0x000f220000000800 */
[----:B------:R-:W-:Y:S01]  /*48b0*/  IMAD.SHL.U32 R3, R166, 0x10, RZ ;  /* 0x00000010a6037824 */ /* 0x000fe200078e00ff */
[----:B------:R-:W-:Y:S01]  /*48c0*/  MOV R179, UR4 ;  /* 0x0000000400b37c02 */ /* 0x000fe20008000f00 */
[----:B------:R-:W1:Y:S03]  /*48d0*/  LDCU.64 UR38, c[0x0][0x888] ;  /* 0x00011100ff2677ac */ /* 0x000e660008000a00 */
[C---:B------:R-:W-:Y:S01]  /*48e0*/  LOP3.LUT R5, R3.reuse, 0x20, RZ, 0xc0, !PT ;  /* 0x0000002003057812 */ /* 0x040fe200078ec0ff */
[----:B------:R-:W3:Y:S01]  /*48f0*/  LDS R0, [UR43+0x110] ;  /* 0x0001102bff007984 */ /* 0x000ee20008000800 */
[----:B------:R-:W1:Y:S01]  /*4900*/  LDC R170, c[0x0][0xb20] ;  /* 0x0002c800ffaa7b82 */ /* 0x000e620000000800 */
[----:B------:R-:W-:Y:S01]  /*4910*/  LOP3.LUT R3, R3, 0x40, RZ, 0xc0, !PT ;  /* 0x0000004003037812 */ /* 0x000fe200078ec0ff */
[----:B------:R-:W-:-:S06]  /*4920*/  UIADD3 UR42, UPT, UPT, UR43, 0x200, URZ ;  /* 0x000002002b2a7890 */ /* 0x000fcc000fffe0ff */
[----:B------:R-:W1:Y:S08]  /*4930*/  LDC R73, c[0x0][0xb30] ;  /* 0x0002cc00ff497b82 */ /* 0x000e700000000800 */
[----:B------:R-:W1:Y:S08]  /*4940*/  LDC.64 R152, c[0x0][0xb10] ;  /* 0x0002c400ff987b82 */ /* 0x000e700000000a00 */
[----:B------:R-:W1:Y:S08]  /*4950*/  LDC.64 R70, c[0x0][0xb18] ;  /* 0x0002c600ff467b82 */ /* 0x000e700000000a00 */
[----:B------:R-:W1:Y:S01]  /*4960*/  LDC.64 R148, c[0x0][0x888] ;  /* 0x00022200ff947b82 */ /* 0x000e620000000a00 */
[----:B---3--:R-:W-:-:S07]  /*4970*/  IMAD.IADD R79, R0, 0x1, R79 ;  /* 0x00000001004f7824 */ /* 0x008fce00078e024f */
[----:B------:R-:W3:Y:S01]  /*4980*/  LDC.64 R68, c[0x0][0xb28] ;  /* 0x0002ca00ff447b82 */ /* 0x000ee20000000a00 */
[----:B------:R-:W-:-:S05]  /*4990*/  VIADD R0, R168, UR43 ;  /* 0x0000002ba8007c36 */ /* 0x000fca0008000000 */
[--C-:B------:R-:W-:Y:S02]  /*49a0*/  IADD3 R178, PT, PT, -R5, 0x200, R0.reuse ;  /* 0x0000020005b27810 */ /* 0x100fe40007ffe100 */
[----:B------:R-:W1:Y:S01]  /*49b0*/  LDC.64 R150, c[0x0][0x890] ;  /* 0x00022400ff967b82 */ /* 0x000e620000000a00 */
[----:B------:R-:W-:Y:S02]  /*49c0*/  IADD3 R177, PT, PT, -R3, 0x200, R0 ;  /* 0x0000020003b17810 */ /* 0x000fe40007ffe100 */
[----:B------:R-:W-:-:S05]  /*49d0*/  IMAD.IADD R176, R178, 0x1, -R3 ;  /* 0x00000001b2b07824 */ /* 0x000fca00078e0a03 */
[----:B------:R-:W1:Y:S08]  /*49e0*/  LDC.64 R146, c[0x0][0x8b0] ;  /* 0x00022c00ff927b82 */ /* 0x000e700000000a00 */
[----:B------:R-:W1:Y:S08]  /*49f0*/  LDC.64 R144, c[0x0][0x8a8] ;  /* 0x00022a00ff907b82 */ /* 0x000e700000000a00 */
[----:B--2-4-:R-:W1:Y:S02]  /*4a00*/  LDC R172, c[0x0][0x374] ;  /* 0x0000dd00ffac7b82 */ /* 0x014e640000000800 */
.L_x_94:
[C---:B------:R-:W-:Y:S02]  /*4a10*/  LEA R0, R181.reuse, UR43, 0x3 ;  /* 0x0000002bb5007c11 */ /* 0x040fe4000f8e18ff */
[----:B------:R-:W-:Y:S02]  /*4a20*/  SHF.L.U32 R3, R174, 0x1f, RZ ;  /* 0x0000001fae037819 */ /* 0x000fe400000006ff */
[----:B------:R-:W-:Y:S02]  /*4a30*/  LEA R16, R181, UR43, 0x4 ;  /* 0x0000002bb5107c11 */ /* 0x000fe4000f8e20ff */
[----:B--2---:R-:W2:Y:S02]  /*4a40*/  SYNCS.PHASECHK.TRANS64.TRYWAIT P0, [R0+URZ+0x60], R3 ;  /* 0x00006003000075a7 */ /* 0x004ea400080011ff */
[----:B-12---:R-:W-:Y:S05]  /*4a50*/  @!P0 BRA `(.L_x_77) ;  /* 0x0000002800608947 */ /* 0x006fea0003800000 */
.L_x_126:
[----:B------:R-:W4:Y:S01]  /*4a60*/  LDC.64 R12, c[0x0][0xb10] ;  /* 0x0002c400ff0c7b82 */ /* 0x000f220000000a00 */
[----:B------:R-:W3:Y:S01]  /*4a70*/  LDS.128 R16, [R16+0xf0] ;  /* 0x0000f00010107984 */ /* 0x000ee20000000c00 */
[----:B-1----:R-:W-:Y:S01]  /*4a80*/  ISETP.NE.AND P1, PT, R73, 0x1, PT ;  /* 0x000000014900780c */ /* 0x002fe20003f25270 */
[----:B--2---:R-:W-:Y:S01]  /*4a90*/  VIADD R0, R0, 0x70 ;  /* 0x0000007000007836 */ /* 0x004fe20000000000 */
[----:B------:R-:W-:Y:S04]  /*4aa0*/  ISETP.GE.AND P0, PT, R72, 0x1, PT ;  /* 0x000000014800780c */ /* 0x000fe80003f06270 */
[----:B------:R-:W1:Y:S01]  /*4ab0*/  LDC.64 R10, c[0x0][0xb18] ;  /* 0x0002c600ff0a7b82 */ /* 0x000e620000000a00 */
[----:B------:R-:W-:Y:S01]  /*4ac0*/  PRMT R0, RZ, 0x654, R0 ;  /* 0x00000654ff007816 */ /* 0x000fe20000000000 */
[----:B------:R-:W-:Y:S01]  /*4ad0*/  @!PT LDS RZ, [RZ] ;  /* 0x00000000fffff984 */ /* 0x000fe20000000800 */
[----:B------:R-:W-:Y:S01]  /*4ae0*/  @!PT LDS RZ, [RZ] ;  /* 0x00000000fffff984 */ /* 0x000fe20000000800 */
[----:B------:R-:W-:Y:S01]  /*4af0*/  @!PT LDS RZ, [RZ] ;  /* 0x00000000fffff984 */ /* 0x000fe20000000800 */
[----:B------:R-:W-:Y:S01]  /*4b00*/  @!PT LDS RZ, [RZ] ;  /* 0x00000000fffff984 */ /* 0x000fe20000000800 */
[----:B------:R2:W-:Y:S06]  /*4b10*/  MEMBAR.ALL.CTA ;  /* 0x0000000000007992 */ /* 0x0005ec0000008000 */
[----:B--2---:R-:W2:Y:S01]  /*4b20*/  FENCE.VIEW.ASYNC.S ;  /* 0x00000000000073c6 */ /* 0x004ea20000000000 */
[----:B------:R-:W1:Y:S08]  /*4b30*/  @!P1 LDC R14, c[0x0][0xb20] ;  /* 0x0002c800ff0e9b82 */ /* 0x000e700000000800 */
[----:B------:R-:W1:Y:S01]  /*4b40*/  @!P1 LDC R9, c[0x0][0xb0c] ;  /* 0x0002c300ff099b82 */ /* 0x000e620000000800 */
[----:B--2---:R2:W-:Y:S01]  /*4b50*/  SYNCS.ARRIVE.TRANS64.RED.A1T0 RZ, [R0+URZ], RZ ;  /* 0x000000ff00ff79a7 */ /* 0x0045e200081004ff */
[----:B---3--:R-:W-:Y:S04]  /*4b60*/  LOP3.LUT P4, RZ, R18, 0x1, RZ, 0xc0, !PT ;  /* 0x0000000112ff7812 */ /* 0x008fe8000788c0ff */
[----:B------:R-:W-:Y:S09]  /*4b70*/  P2R R180, PR, RZ, 0x10 ;  /* 0x00000010ffb47803 */ /* 0x000ff20000000000 */
[----:B------:R-:W-:Y:S02]  /*4b80*/  @P4 MOV R77, R16 ;  /* 0x00000010004d4202 */ /* 0x000fe40000000f00 */
[----:B------:R-:W-:Y:S01]  /*4b90*/  @P4 LOP3.LUT R75, R17, 0xffff, RZ, 0xc0, !PT ;  /* 0x0000ffff114b4812 */ /* 0x000fe200078ec0ff */
[----:B--2-4-:R-:W-:Y:S06]  /*4ba0*/  @!P0 BRA `(.L_x_78) ;  /* 0x0000000000a48947 */ /* 0x014fec0003800000 */
[----:B------:R-:W-:Y:S01]  /*4bb0*/  IMAD.HI.U32 R21, R172, R71, RZ ;  /* 0x00000047ac157227 */ /* 0x000fe200078e00ff */
[----:B------:R-:W-:Y:S02]  /*4bc0*/  ISETP.NE.AND P0, PT, R70, 0x1, PT ;  /* 0x000000014600780c */ /* 0x000fe40003f05270 */
[----:B------:R-:W-:Y:S01]  /*4bd0*/  ISETP.NE.AND P2, PT, R72, 0x1, PT ;  /* 0x000000014800780c */ /* 0x000fe20003f45270 */
[----:B------:R-:W-:Y:S01]  /*4be0*/  IMAD.HI.U32 R20, R167, R152, RZ ;  /* 0x00000098a7147227 */ /* 0x000fe200078e00ff */
[----:B------:R-:W-:Y:S02]  /*4bf0*/  SHF.R.U32.HI R21, RZ, R170, R21 ;  /* 0x000000aaff157219 */ /* 0x000fe40000011615 */
[----:B------:R-:W-:Y:S01]  /*4c00*/  ISETP.NE.AND P3, PT, R74, 0x1, PT ;  /* 0x000000014a00780c */ /* 0x000fe20003f65270 */
[----:B------:R-:W-:Y:S01]  /*4c10*/  IMAD.HI.U32 R24, R77, R152, RZ ;  /* 0x000000984d187227 */ /* 0x000fe200078e00ff */
[----:B------:R-:W-:Y:S02]  /*4c20*/  SHF.R.U32.HI R20, RZ, R153, R20 ;  /* 0x00000099ff147219 */ /* 0x000fe40000011614 */
[----:B------:R-:W-:Y:S01]  /*4c30*/  SEL R3, R172, R21, !P0 ;  /* 0x00000015ac037207 */ /* 0x000fe20004000000 */
[----:B------:R-:W-:Y:S01]  /*4c40*/  IMAD.HI.U32 R21, R75, R71, RZ ;  /* 0x000000474b157227 */ /* 0x000fe200078e00ff */
[----:B------:R-:W-:Y:S02]  /*4c50*/  SEL R7, R167, R20, !P3 ;  /* 0x00000014a7077207 */ /* 0x000fe40005800000 */
[----:B------:R-:W-:Y:S01]  /*4c60*/  SHF.R.U32.HI R24, RZ, R153, R24 ;  /* 0x00000099ff187219 */ /* 0x000fe20000011618 */
[-C--:B------:R-:W-:Y:S04]  /*4c70*/  IMAD.HI.U32 R20, R3, R68.reuse, RZ ;  /* 0x0000004403147227 */ /* 0x080fe800078e00ff */
[----:B------:R-:W-:Y:S01]  /*4c80*/  IMAD.HI.U32 R22, R7, R68, RZ ;  /* 0x0000004407167227 */ /* 0x000fe200078e00ff */
[-C--:B------:R-:W-:Y:S02]  /*4c90*/  @P2 SHF.R.U32.HI R3, RZ, R69.reuse, R20 ;  /* 0x00000045ff032219 */ /* 0x080fe40000011614 */
[----:B------:R-:W-:Y:S02]  /*4ca0*/  SHF.R.U32.HI R20, RZ, R170, R21 ;  /* 0x000000aaff147219 */ /* 0x000fe40000011615 */
[----:B------:R-:W-:Y:S01]  /*4cb0*/  @P2 SHF.R.U32.HI R7, RZ, R69, R22 ;  /* 0x00000045ff072219 */ /* 0x000fe20000011616 */
[C---:B------:R-:W-:Y:S01]  /*4cc0*/  IMAD R2, R72.reuse, R3, RZ ;  /* 0x0000000348027224 */ /* 0x040fe200078e02ff */
[----:B------:R-:W-:Y:S02]  /*4cd0*/  SEL R5, R75, R20, !P0 ;  /* 0x000000144b057207 */ /* 0x000fe40004000000 */
[----:B------:R-:W-:Y:S01]  /*4ce0*/  SEL R3, R77, R24, !P3 ;  /* 0x000000184d037207 */ /* 0x000fe20005800000 */
[----:B------:R-:W-:Y:S01]  /*4cf0*/  IMAD R4, R72, R7, RZ ;  /* 0x0000000748047224 */ /* 0x000fe200078e02ff */
[C---:B------:R-:W-:Y:S01]  /*4d00*/  ISETP.GE.AND P0, PT, R5.reuse, R2, PT ;  /* 0x000000020500720c */ /* 0x040fe20003f06270 */
[----:B------:R-:W-:Y:S03]  /*4d10*/  IMAD.HI.U32 R6, R5, R68, RZ ;  /* 0x0000004405067227 */ /* 0x000fe600078e00ff */
[----:B------:R-:W-:Y:S01]  /*4d20*/  ISETP.GE.OR P0, PT, R3, R4, P0 ;  /* 0x000000040300720c */ /* 0x000fe20000706670 */
[----:B------:R-:W-:Y:S01]  /*4d30*/  IMAD.MOV R4, RZ, RZ, -R3 ;  /* 0x000000ffff047224 */ /* 0x000fe200078e0a03 */
[-C--:B------:R-:W-:Y:S03]  /*4d40*/  SHF.R.U32.HI R6, RZ, R69.reuse, R6 ;  /* 0x00000045ff067219 */ /* 0x080fe60000011606 */
[----:B------:R-:W-:Y:S01]  /*4d50*/  IMAD R77, R74, R4, R77 ;  /* 0x000000044a4d7224 */ /* 0x000fe200078e024d */
[----:B------:R-:W-:Y:S05]  /*4d60*/  SEL R15, R5, R6, !P2 ;  /* 0x00000006050f7207 */ /* 0x000fea0005000000 */
[----:B------:R-:W-:Y:S02]  /*4d70*/  IMAD.MOV R6, RZ, RZ, -R15 ;  /* 0x000000ffff067224 */ /* 0x000fe400078e0a0f */
[C---:B------:R-:W-:Y:S04]  /*4d80*/  @!P0 IMAD.HI.U32 R2, R3.reuse, R68, RZ ;  /* 0x0000004403028227 */ /* 0x040fe800078e00ff */
[----:B------:R-:W-:Y:S01]  /*4d90*/  IMAD R6, R72, R6, R5 ;  /* 0x0000000648067224 */ /* 0x000fe200078e0205 */
[----:B------:R-:W-:Y:S04]  /*4da0*/  @!P0 SHF.R.U32.HI R2, RZ, R69, R2 ;  /* 0x00000045ff028219 */ /* 0x000fe80000011602 */
[----:B------:R-:W-:Y:S02]  /*4db0*/  @!P0 SEL R0, R3, R2, !P2 ;  /* 0x0000000203008207 */ /* 0x000fe40005000000 */
[----:B------:R-:W-:Y:S02]  /*4dc0*/  IADD3 R2, PT, PT, -R5, RZ, RZ ;  /* 0x000000ff05027210 */ /* 0x000fe40007ffe1ff */
[----:B------:R-:W-:Y:S01]  /*4dd0*/  @!P0 IADD3 R8, PT, PT, R15, -R0, RZ ;  /* 0x800000000f088210 */ /* 0x000fe20007ffe0ff */
[----:B------:R-:W-:Y:S02]  /*4de0*/  @!P0 IMAD R0, R7, R6, R0 ;  /* 0x0000000607008224 */ /* 0x000fe400078e0200 */
[----:B------:R-:W-:Y:S02]  /*4df0*/  IMAD R75, R70, R2, R75 ;  /* 0x00000002464b7224 */ /* 0x000fe400078e024b */
[----:B------:R-:W-:Y:S02]  /*4e00*/  @!P0 IMAD R5, R8, R72, R3 ;  /* 0x0000004808058224 */ /* 0x000fe400078e0203 */
[----:B------:R-:W-:Y:S04]  /*4e10*/  @!P0 IMAD.MOV.U32 R3, RZ, RZ, R0 ;  /* 0x000000ffff038224 */ /* 0x000fe800078e0000 */
[----:B------:R-:W-:Y:S02]  /*4e20*/  IMAD R77, R3, R74, R77 ;  /* 0x0000004a034d7224 */ /* 0x000fe400078e024d */
[----:B------:R-:W-:Y:S07]  /*4e30*/  IMAD R75, R5, R70, R75 ;  /* 0x00000046054b7224 */ /* 0x000fee00078e024b */
.L_x_78:
[----:B------:R-:W-:Y:S01]  /*4e40*/  @!P1 IMAD.HI.U32 R0, R77, R12, RZ ;  /* 0x0000000c4d009227 */ /* 0x000fe200078e00ff */
[----:B-1----:R-:W-:Y:S01]  /*4e50*/  @!P1 ISETP.NE.AND P0, PT, R10, 0x1, PT ;  /* 0x000000010a00980c */ /* 0x002fe20003f05270 */
[----:B------:R-:W-:Y:S01]  /*4e60*/  ULOP3.LUT UP0, URZ, UR42, 0x1b0, URZ, 0xc0, !UPT ;  /* 0x000001b02aff7892 */ /* 0x000fe2000f80c0ff */
[----:B------:R-:W-:Y:S01]  /*4e70*/  @!P1 ISETP.NE.AND P2, PT, R9, 0x1, PT ;  /* 0x000000010900980c */ /* 0x000fe20003f45270 */
[----:B------:R-:W-:Y:S01]  /*4e80*/  @!P1 IMAD.HI.U32 R3, R75, R11, RZ ;  /* 0x0000000b4b039227 */ /* 0x000fe200078e00ff */
[----:B------:R-:W-:Y:S02]  /*4e90*/  @!P1 SHF.R.U32.HI R0, RZ, R13, R0 ;  /* 0x0000000dff009219 */ /* 0x000fe40000011600 */
[----:B------:R-:W-:Y:S01]  /*4ea0*/  @P4 SHF.R.U32.HI R171, RZ, 0x10, R17 ;  /* 0x00000010ffab4819 */ /* 0x000fe20000011611 */
[----:B------:R-:W-:Y:S01]  /*4eb0*/  VIADD R181, R181, 0x1 ;  /* 0x00000001b5b57836 */ /* 0x000fe20000000000 */
[----:B------:R-:W-:Y:S02]  /*4ec0*/  @!P1 SHF.R.U32.HI R2, RZ, R14, R3 ;  /* 0x0000000eff029219 */ /* 0x000fe40000011603 */
[----:B------:R-:W-:Y:S02]  /*4ed0*/  @!P1 SEL R3, R77, R0, !P2 ;  /* 0x000000004d039207 */ /* 0x000fe40005000000 */
[----:B------:R-:W-:Y:S05]  /*4ee0*/  @!P1 SEL R2, R75, R2, !P0 ;  /* 0x000000024b029207 */ /* 0x000fea0004000000 */
[----:B------:R-:W-:Y:S02]  /*4ef0*/  @!P1 IMAD.IADD R0, R2, 0x1, -R3 ;  /* 0x0000000102009824 */ /* 0x000fe400078e0a03 */
[----:B------:R-:W-:Y:S02]  /*4f00*/  @!P1 IMAD.IADD R2, R3, 0x1, -R2 ;  /* 0x0000000103029824 */ /* 0x000fe400078e0a02 */
[----:B------:R-:W-:Y:S02]  /*4f10*/  @!P1 IMAD R77, R0, R9, R77 ;  /* 0x00000009004d9224 */ /* 0x000fe400078e024d */
[----:B------:R-:W-:Y:S01]  /*4f20*/  @!P1 IMAD R75, R2, R10, R75 ;  /* 0x0000000a024b9224 */ /* 0x000fe200078e024b */
[----:B------:R-:W-:Y:S06]  /*4f30*/  BRA.U !UP0, `(.L_x_79) ;  /* 0x0000000108407547 */ /* 0x000fec000b800000 */
[----:B------:R-:W1:Y:S01]  /*4f40*/  LDCU.64 UR8, c[0x4][0x80] ;  /* 0x01001000ff0877ac */ /* 0x000e620008000a00 */
[----:B------:R-:W-:Y:S01]  /*4f50*/  MOV R3, 0x0 ;  /* 0x0000000000037802 */ /* 0x000fe20000000f00 */
[----:B------:R-:W-:Y:S02]  /*4f60*/  HFMA2 R12, -RZ, RZ, 0, 5.9604644775390625e-08 ;  /* 0x00000001ff0c7431 */ /* 0x000fe400000001ff */
[----:B------:R-:W-:Y:S02]  /*4f70*/  IMAD.MOV.U32 R8, RZ, RZ, 0x70 ;  /* 0x00000070ff087424 */ /* 0x000fe400078e00ff */
[----:B------:R-:W-:Y:S01]  /*4f80*/  IMAD.MOV.U32 R13, RZ, RZ, RZ ;  /* 0x000000ffff0d7224 */ /* 0x000fe200078e00ff */
[----:B------:R-:W2:Y:S01]  /*4f90*/  LDCU.64 UR6, c[0x4][0x88] ;  /* 0x01001100ff0677ac */ /* 0x000ea20008000a00 */
[----:B------:R-:W3:Y:S01]  /*4fa0*/  LDC.64 R2, c[0x4][R3] ;  /* 0x0100000003027b82 */ /* 0x000ee20000000a00 */
[----:B------:R-:W4:Y:S01]  /*4fb0*/  LDCU.64 UR4, c[0x4][0x8] ;  /* 0x01000100ff0477ac */ /* 0x000f220008000a00 */
[----:B-1----:R-:W-:Y:S01]  /*4fc0*/  MOV R5, UR9 ;  /* 0x0000000900057c02 */ /* 0x002fe20008000f00 */
[----:B------:R-:W-:Y:S01]  /*4fd0*/  IMAD.U32 R4, RZ, RZ, UR8 ;  /* 0x00000008ff047e24 */ /* 0x000fe2000f8e00ff */
[----:B--2---:R-:W-:Y:S01]  /*4fe0*/  MOV R7, UR7 ;  /* 0x0000000700077c02 */ /* 0x004fe20008000f00 */
[----:B------:R-:W-:Y:S01]  /*4ff0*/  IMAD.U32 R6, RZ, RZ, UR6 ;  /* 0x00000006ff067e24 */ /* 0x000fe2000f8e00ff */
[----:B----4-:R-:W-:Y:S01]  /*5000*/  MOV R11, UR5 ;  /* 0x00000005000b7c02 */ /* 0x010fe20008000f00 */
[----:B------:R-:W-:Y:S02]  /*5010*/  IMAD.U32 R10, RZ, RZ, UR4 ;  /* 0x00000004ff0a7e24 */ /* 0x000fe4000f8e00ff */
[----:B------:R-:W-:Y:S07]  /*5020*/  LEPC R20, `(.L_x_79) ;  /* 0x000000001014794e */ /* 0x000fee0000000000 */
[----:B---3-5:R-:W-:Y:S05]  /*5030*/  CALL.ABS.NOINC R2 ;  /* 0x0000000002007343 */ /* 0x028fea0003c00000 */
.L_x_79:
[----:B------:R-:W-:Y:S01]  /*5040*/  LOP3.LUT P0, RZ, R179, 0x1b0, RZ, 0xc0, !PT ;  /* 0x000001b0b3ff7812 */ /* 0x000fe2000780c0ff */
[----:B------:R-:W-:Y:S11]  /*5050*/  BSSY.RECONVERGENT B6, `(.L_x_80) ;  /* 0x0000013000067945 */ /* 0x000ff60003800200 */
[----:B------:R-:W-:Y:S01]  /*5060*/  @!UPT UIADD3 URZ, UPT, UPT, URZ, URZ, URZ ;  /* 0x000000fffffff290 */ /* 0x000fe2000fffe0ff */
[----:B------:R-:W-:Y:S05]  /*5070*/  @!P0 BRA `(.L_x_81) ;  /* 0x0000000000408947 */ /* 0x000fea0003800000 */
        /* <DEDUP_REMOVED lines=16> */
.L_x_81:
[----:B------:R-:W-:Y:S05]  /*5180*/  BSYNC.RECONVERGENT B6 ;  /* 0x0000000000067941 */ /* 0x000fea0003800200 */
.L_x_80:
[----:B------:R-:W-:Y:S01]  /*5190*/  ISETP.NE.U32.AND P3, PT, R150, RZ, PT ;  /* 0x000000ff9600720c */ /* 0x000fe20003f65070 */
[----:B------:R-:W-:Y:S01]  /*51a0*/  UISETP.NE.AND UP1, UPT, UR44, URZ, UPT ;  /* 0x000000ff2c00728c */ /* 0x000fe2000bf25270 */
[----:B------:R-:W-:Y:S02]  /*51b0*/  ISETP.NE.U32.AND P4, PT, R146, RZ, PT ;  /* 0x000000ff9200720c */ /* 0x000fe40003f85070 */
[----:B------:R-:W-:Y:S02]  /*51c0*/  ISETP.NE.AND.EX P3, PT, R151, RZ, PT, P3 ;  /* 0x000000ff9700720c */ /* 0x000fe40003f65330 */
[----:B------:R-:W-:Y:S02]  /*51d0*/  PLOP3.LUT P1, PT, PT, PT, PT, 0x8, 0x80 ;  /* 0x000000000080781c */ /* 0x000fe40003f2e170 */
[----:B------:R-:W-:Y:S02]  /*51e0*/  PLOP3.LUT P0, PT, PT, PT, UP1, 0x80, 0x8 ;  /* 0x000000000008781c */ /* 0x000fe40003f0f018 */
[----:B------:R-:W-:Y:S02]  /*51f0*/  ISETP.NE.AND.EX P4, PT, R147, RZ, PT, P4 ;  /* 0x000000ff9300720c */ /* 0x000fe40003f85340 */
[----:B------:R-:W1:Y:S09]  /*5200*/  @UP1 LDCU.64 UR4, c[0x0][0x888] ;  /* 0x00011100ff0417ac */ /* 0x000e720008000a00 */
[----:B------:R-:W-:Y:S01]  /*5210*/  @P0 PLOP3.LUT P1, PT, P3, PT, PT, 0x80, 0x8 ;  /* 0x000000000008081c */ /* 0x000fe20001f2f070 */
[----:B-1----:R-:W-:Y:S04]  /*5220*/  @UP1 UISETP.NE.U32.AND UP0, UPT, UR4, URZ, UPT ;  /* 0x000000ff0400128c */ /* 0x002fe8000bf05070 */
[----:B------:R-:W-:Y:S04]  /*5230*/  @UP1 UISETP.NE.AND.EX UP0, UPT, UR5, URZ, UPT, UP0 ;  /* 0x000000ff0500128c */ /* 0x000fe8000bf05300 */
[----:B------:R-:W-:Y:S01]  /*5240*/  @UP1 USEL UR4, URZ, 0xffffffff, UP0 ;  /* 0xffffffffff041887 */ /* 0x000fe20008000000 */
[----:B------:R-:W-:Y:S11]  /*5250*/  @!P3 BRA `(.L_x_82) ;  /* 0x00000000002cb947 */ /* 0x000ff60003800000 */
[----:B------:R-:W-:Y:S01]  /*5260*/  ISETP.NE.U32.AND P2, PT, R148, RZ, PT ;  /* 0x000000ff9400720c */ /* 0x000fe20003f45070 */
[----:B------:R-:W-:Y:S03]  /*5270*/  IMAD.MOV.U32 R164, RZ, RZ, 0x1 ;  /* 0x00000001ffa47424 */ /* 0x000fe600078e00ff */
[----:B------:R-:W-:Y:S11]  /*5280*/  ISETP.NE.AND.EX P2, PT, R149, RZ, PT, P2 ;  /* 0x000000ff9500720c */ /* 0x000ff60003f45320 */
[----:B------:R-:W-:Y:S02]  /*5290*/  @!UPT UIADD3 URZ, UPT, UPT, URZ, URZ, URZ ;  /* 0x000000fffffff290 */ /* 0x000fe4000fffe0ff */
[----:B------:R-:W1:Y:S01]  /*52a0*/  @P2 LDC.64 R2, c[0x0][0x888] ;  /* 0x00022200ff022b82 */ /* 0x000e620000000a00 */
[----:B------:R-:W-:Y:S04]  /*52b0*/  @P2 IMAD R0, R150, UR36, RZ ;  /* 0x0000002496002c24 */ /* 0x000fe8000f8e02ff */
[----:B-1----:R-:W-:Y:S04]  /*52c0*/  @P2 IMAD.WIDE R2, R0, 0x4, R2 ;  /* 0x0000000400022825 */ /* 0x002fe800078e0202 */
[----:B------:R-:W-:Y:S01]  /*52d0*/  HFMA2 R0, -RZ, RZ, 0, 5.9604644775390625e-08 ;  /* 0x00000001ff007431 */ /* 0x000fe200000001ff */
[----:B-----5:R1:W5:Y:S04]  /*52e0*/  @P2 LDG.E R81, desc[UR40][R2.64] ;  /* 0x0000002802512981 */ /* 0x020368000c1e1900 */
[----:B------:R-:W-:Y:S01]  /*52f0*/  @!P2 PRMT R164, R0, 0x7610, R164 ;  /* 0x0000761000a4a816 */ /* 0x000fe200000000a4 */
[----:B-1----:R-:W2:Y:S06]  /*5300*/  @!P2 LDC R81, c[0x0][0x880] ;  /* 0x00022000ff51ab82 */ /* 0x002eac0000000800 */
.L_x_82:
[----:B------:R-:W-:Y:S05]  /*5310*/  @!P4 BRA `(.L_x_83) ;  /* 0x000000000020c947 */ /* 0x000fea0003800000 */
[----:B------:R-:W-:Y:S04]  /*5320*/  ISETP.NE.U32.AND P2, PT, R144, RZ, PT ;  /* 0x000000ff9000720c */ /* 0x000fe80003f45070 */
[----:B------:R-:W-:Y:S11]  /*5330*/  ISETP.NE.AND.EX P2, PT, R145, RZ, PT, P2 ;  /* 0x000000ff9100720c */ /* 0x000ff60003f45320 */
[----:B------:R-:W-:Y:S02]  /*5340*/  @!UPT UIADD3 URZ, UPT, UPT, URZ, URZ, URZ ;  /* 0x000000fffffff290 */ /* 0x000fe4000fffe0ff */
[----:B------:R-:W1:Y:S01]  /*5350*/  @P2 LDC.64 R2, c[0x0][0x8a8] ;  /* 0x00022a00ff022b82 */ /* 0x000e620000000a00 */
[----:B------:R-:W-:Y:S04]  /*5360*/  @P2 IMAD R0, R146, UR36, RZ ;  /* 0x0000002492002c24 */ /* 0x000fe8000f8e02ff */
[----:B-1----:R-:W-:Y:S05]  /*5370*/  @P2 IMAD.WIDE R2, R0, 0x4, R2 ;  /* 0x0000000400022825 */ /* 0x002fea00078e0202 */
[----:B-----5:R1:W5:Y:S02]  /*5380*/  @P2 LDG.E R78, desc[UR40][R2.64] ;  /* 0x00000028024e2981 */ /* 0x020364000c1e1900 */
[----:B-1----:R-:W3:Y:S02]  /*5390*/  @!P2 LDC R78, c[0x0][0x8a0] ;  /* 0x00022800ff4eab82 */ /* 0x002ee40000000800 */
.L_x_83:
[----:B--2--5:R-:W-:Y:S01]  /*53a0*/  @P0 FSETP.NEU.AND P4, PT, R81, RZ, PT ;  /* 0x000000ff5100020b */ /* 0x024fe20003f8d000 */
[----:B------:R-:W-:Y:S01]  /*53b0*/  IMAD.U32 R0, RZ, RZ, UR4 ;  /* 0x00000004ff007e24 */ /* 0x000fe2000f8e00ff */
[----:B------:R-:W-:Y:S01]  /*53c0*/  @P0 LOP3.LUT P2, RZ, R164, 0xff, RZ, 0xc0, !PT ;  /* 0x000000ffa4ff0812 */ /* 0x000fe2000784c0ff */
[----:B------:R-:W-:Y:S01]  /*53d0*/  BSSY B1, `(.L_x_84) ;  /* 0x000003d000017945 */ /* 0x000fe20003800000 */
[----:B------:R-:W-:Y:S01]  /*53e0*/  @P0 SEL R3, RZ, 0xffffffff, P4 ;  /* 0xffffffffff030807 */ /* 0x000fe20002000000 */
[C---:B------:R-:W-:Y:S01]  /*53f0*/  IMAD R64, R76.reuse, 0x40, R79 ;  /* 0x000000404c407824 */ /* 0x040fe200078e024f */
[----:B------:R-:W-:Y:S02]  /*5400*/  LEA R156, R76, UR43, 0x3 ;  /* 0x0000002b4c9c7c11 */ /* 0x000fe4000f8e18ff */
[----:B------:R-:W-:Y:S02]  /*5410*/  CS2R R86, SRZ ;  /* 0x0000000000567805 */ /* 0x000fe4000001ff00 */
[----:B------:R-:W-:Y:S02]  /*5420*/  @P1 SEL R3, R0, R3, !P2 ;  /* 0x0000000300031207 */ /* 0x000fe40005000000 */
[----:B------:R-:W-:Y:S02]  /*5430*/  CS2R R84, SRZ ;  /* 0x0000000000547805 */ /* 0x000fe4000001ff00 */
[----:B------:R-:W-:Y:S02]  /*5440*/  SHF.L.U32 R5, R175, 0x1f, RZ ;  /* 0x0000001faf057819 */ /* 0x000fe400000006ff */
[----:B------:R-:W-:Y:S02]  /*5450*/  CS2R R90, SRZ ;  /* 0x00000000005a7805 */ /* 0x000fe4000001ff00 */
[----:B------:R-:W-:Y:S02]  /*5460*/  @P0 LOP3.LUT R3, R3, 0x1, RZ, 0xc0, !PT ;  /* 0x0000000103030812 */ /* 0x000fe400078ec0ff */
[----:B------:R-:W-:Y:S02]  /*5470*/  CS2R R88, SRZ ;  /* 0x0000000000587805 */ /* 0x000fe4000001ff00 */
[----:B------:R-:W-:Y:S02]  /*5480*/  PLOP3.LUT P5, PT, PT, PT, PT, 0x8, 0x80 ;  /* 0x000000000080781c */ /* 0x000fe40003fae170 */
[----:B------:R-:W-:Y:S02]  /*5490*/  CS2R R98, SRZ ;  /* 0x0000000000627805 */ /* 0x000fe4000001ff00 */
[----:B------:R-:W-:Y:S02]  /*54a0*/  ISETP.NE.U32.OR P1, PT, R3, 0x1, !P0 ;  /* 0x000000010300780c */ /* 0x000fe40004725470 */
[----:B------:R-:W-:Y:S02]  /*54b0*/  CS2R R96, SRZ ;  /* 0x0000000000607805 */ /* 0x000fe4000001ff00 */
[----:B------:R-:W-:Y:S02]  /*54c0*/  CS2R R94, SRZ ;  /* 0x00000000005e7805 */ /* 0x000fe4000001ff00 */
[----:B------:R-:W-:Y:S07]  /*54d0*/  CS2R R92, SRZ ;  /* 0x00000000005c7805 */ /* 0x000fee000001ff00 */
[----:B------:R-:W-:Y:S04]  /*54e0*/  @P1 SHF.L.U32 R2, R173, 0x1f, RZ ;  /* 0x0000001fad021819 */ /* 0x000fe800000006ff */
[----:B------:R-:W1:Y:S01]  /*54f0*/  @P1 SYNCS.PHASECHK.TRANS64.TRYWAIT P0, [UR43+0x40], R2 ;  /* 0x00004002ff0015a7 */ /* 0x000e62000800112b */
[----:B------:R2:W4:Y:S01]  /*5500*/  SYNCS.PHASECHK.TRANS64.TRYWAIT P4, [R156+URZ+0x80], R5 ;  /* 0x000080059c0075a7 */ /* 0x00052200080811ff */
[----:B-1----:R-:W-:Y:S01]  /*5510*/  @P1 PLOP3.LUT P5, PT, P0, PT, PT, 0x8, 0x80 ;  /* 0x000000000080181c */ /* 0x002fe200007ae170 */
[----:B------:R-:W-:Y:S01]  /*5520*/  @!UPT UIADD3 URZ, UPT, UPT, URZ, URZ, URZ ;  /* 0x000000fffffff290 */ /* 0x000fe2000fffe0ff */
[----:B--2-4-:R-:W-:Y:S11]  /*5530*/  @!P1 BRA `(.L_x_85) ;  /* 0x0000000000989947 */ /* 0x014ff60003800000 */
[----:B------:R-:W-:Y:S01]  /*5540*/  ISETP.NE.U32.AND P0, PT, RZ, UR38, PT ;  /* 0x00000026ff007c0c */ /* 0x000fe2000bf05070 */
[----:B------:R-:W-:Y:S01]  /*5550*/  BSSY B0, `(.L_x_86) ;  /* 0x0000016000007945 */ /* 0x000fe20003800000 */
[----:B------:R-:W-:Y:S02]  /*5560*/  FSETP.NEU.AND P2, PT, R81, RZ, PT ;  /* 0x000000ff5100720b */ /* 0x000fe40003f4d000 */
[----:B------:R-:W-:Y:S02]  /*5570*/  CS2R R94, SRZ ;  /* 0x00000000005e7805 */ /* 0x000fe4000001ff00 */
[----:B------:R-:W-:Y:S02]  /*5580*/  ISETP.NE.AND.EX P0, PT, RZ, UR39, PT, P0 ;  /* 0x00000027ff007c0c */ /* 0x000fe4000bf05300 */
[----:B------:R-:W-:Y:S02]  /*5590*/  CS2R R92, SRZ ;  /* 0x00000000005c7805 */ /* 0x000fe4000001ff00 */
[----:B------:R-:W-:Y:S02]  /*55a0*/  LOP3.LUT P1, RZ, R164, 0xff, RZ, 0xc0, !PT ;  /* 0x000000ffa4ff7812 */ /* 0x000fe4000782c0ff */
[----:B------:R-:W-:Y:S02]  /*55b0*/  CS2R R98, SRZ ;  /* 0x0000000000627805 */ /* 0x000fe4000001ff00 */
[----:B------:R-:W-:Y:S02]  /*55c0*/  SEL R0, RZ, 0xffffffff, P2 ;  /* 0xffffffffff007807 */ /* 0x000fe40001000000 */
[----:B------:R-:W-:Y:S02]  /*55d0*/  CS2R R96, SRZ ;  /* 0x0000000000607805 */ /* 0x000fe4000001ff00 */
[----:B------:R-:W-:Y:S02]  /*55e0*/  SEL R3, RZ, 0xffffffff, P0 ;  /* 0xffffffffff037807 */ /* 0x000fe40000000000 */
[----:B------:R-:W-:Y:S02]  /*55f0*/  CS2R R90, SRZ ;  /* 0x00000000005a7805 */ /* 0x000fe4000001ff00 */
[----:B------:R-:W-:Y:S02]  /*5600*/  CS2R R88, SRZ ;  /* 0x0000000000587805 */ /* 0x000fe4000001ff00 */
[----:B------:R-:W-:Y:S02]  /*5610*/  CS2R R86, SRZ ;  /* 0x0000000000567805 */ /* 0x000fe4000001ff00 */
[----:B------:R-:W-:Y:S02]  /*5620*/  @P3 SEL R0, R3, R0, !P1 ;  /* 0x0000000003003207 */ /* 0x000fe40004800000 */
[----:B------:R-:W-:Y:S02]  /*5630*/  CS2R R84, SRZ ;  /* 0x0000000000547805 */ /* 0x000fe4000001ff00 */
[----:B------:R-:W-:Y:S04]  /*5640*/  LOP3.LUT R0, R0, 0x1, RZ, 0xc0, !PT ;  /* 0x0000000100007812 */ /* 0x000fe800078ec0ff */
[----:B------:R-:W-:Y:S01]  /*5650*/  ISETP.NE.U32.AND P0, PT, R0, 0x1, PT ;  /* 0x000000010000780c */ /* 0x000fe20003f05070 */
[----:B------:R-:W-:Y:S01]  /*5660*/  @!UPT UIADD3 URZ, UPT, UPT, URZ, URZ, URZ ;  /* 0x000000fffffff290 */ /* 0x000fe2000fffe0ff */
[----:B------:R-:W-:Y:S11]  /*5670*/  @!P5 BRA `(.L_x_87) ;  /* 0x00000000000cd947 */ /* 0x000ff60003800000 */
[----:B------:R-:W-:Y:S04]  /*5680*/  SHF.L.U32 R3, R173, 0x1f, RZ ;  /* 0x0000001fad037819 */ /* 0x000fe800000006ff */
[----:B------:R-:W1:Y:S02]  /*5690*/  SYNCS.PHASECHK.TRANS64.TRYWAIT P1, [UR43+0x40], R3 ;  /* 0x00004003ff0075a7 */ /* 0x000e64000802112b */
[----:B-1----:R-:W-:Y:S05]  /*56a0*/  @!P1 BRA `(.L_x_88) ;  /* 0x0000001c00609947 */ /* 0x002fea0003800000 */
.L_x_87:
[----:B------:R-:W-:Y:S05]  /*56b0*/  BSYNC B0 ;  /* 0x0000000000007941 */ /* 0x000fea0003800000 */
.L_x_86:
[----:B------:R2:W4:Y:S01]  /*56c0*/  @P0 LDS.128 R92, [R168+UR43+0x200] ;  /* 0x0002002ba85c0984 */ /* 0x0005220008000c00 */
[----:B------:R-:W-:Y:S01]  /*56d0*/  UIADD3 UR4, UPT, UPT, UR43, 0x48, URZ ;  /* 0x000000482b047890 */ /* 0x000fe2000fffe0ff */
[----:B------:R-:W-:Y:S02]  /*56e0*/  LOP3.LUT R173, R173, 0x1, RZ, 0x3c, !PT ;  /* 0x00000001adad7812 */ /* 0x000fe400078e3cff */
[----:B------:R2:W1:Y:S01]  /*56f0*/  @P0 LDS.128 R96, [R178+0x10] ;  /* 0x00001000b2600984 */ /* 0x0004620000000c00 */
[----:B------:R-:W-:Y:S03]  /*5700*/  UPRMT UR4, UR37, 0x654, UR4 ;  /* 0x0000065425047896 */ /* 0x000fe60008000004 */
[----:B------:R2:W1:Y:S04]  /*5710*/  @P0 LDS.128 R88, [R177+0x20] ;  /* 0x00002000b1580984 */ /* 0x0004680000000c00 */
[----:B------:R2:W1:Y:S01]  /*5720*/  @P0 LDS.128 R84, [R176+0x30] ;  /* 0x00003000b0540984 */ /* 0x0004620000000c00 */
[----:B------:R-:W-:Y:S01]  /*5730*/  @!PT LDS RZ, [RZ] ;  /* 0x00000000fffff984 */ /* 0x000fe20000000800 */
[----:B------:R-:W-:Y:S01]  /*5740*/  @!PT LDS RZ, [RZ] ;  /* 0x00000000fffff984 */ /* 0x000fe20000000800 */
[----:B------:R-:W-:Y:S01]  /*5750*/  @!PT LDS RZ, [RZ] ;  /* 0x00000000fffff984 */ /* 0x000fe20000000800 */
[----:B------:R-:W-:Y:S01]  /*5760*/  @!PT LDS RZ, [RZ] ;  /* 0x00000000fffff984 */ /* 0x000fe20000000800 */
[----:B------:R5:W-:Y:S06]  /*5770*/  MEMBAR.ALL.CTA ;  /* 0x0000000000007992 */ /* 0x000bec0000008000 */
[----:B-----5:R-:W5:Y:S02]  /*5780*/  FENCE.VIEW.ASYNC.S ;  /* 0x00000000000073c6 */ /* 0x020f640000000000 */
[----:B-----5:R-:W-:Y:S01]  /*5790*/  SYNCS.ARRIVE.TRANS64.RED.A1T0 RZ, [UR4], RZ ;  /* 0x000000ffffff79a7 */ /* 0x020fe20008100404 */
.L_x_85:
[----:B------:R-:W-:Y:S05]  /*57a0*/  BSYNC B1 ;  /* 0x0000000000017941 */ /* 0x000fea0003800000 */
.L_x_84:
[----:B-1----:R-:W-:Y:S04]  /*57b0*/  SHF.R.U32.HI R0, RZ, 0x15, R64 ;  /* 0x00000015ff007819 */ /* 0x002fe80000011640 */
[----:B------:R-:W-:Y:S01]  /*57c0*/  LOP3.LUT P0, RZ, R0, 0x3, R169, 0x48, !PT ;  /* 0x0000000300ff7812 */ /* 0x000fe200078048a9 */
[----:B------:R-:W-:Y:S01]  /*57d0*/  @!UPT UIADD3 URZ, UPT, UPT, URZ, URZ, URZ ;  /* 0x000000fffffff290 */ /* 0x000fe2000fffe0ff */
[----:B------:R-:W-:Y:S11]  /*57e0*/  @P4 BRA `(.L_x_89) ;  /* 0x0000000000084947 */ /* 0x000ff60003800000 */
[----:B------:R-:W1:Y:S02]  /*57f0*/  SYNCS.PHASECHK.TRANS64.TRYWAIT P1, [R156+URZ+0x80], R5 ;  /* 0x000080059c0075a7 */ /* 0x000e6400080211ff */
[----:B-1----:R-:W-:Y:S05]  /*5800*/  @!P1 BRA `(.L_x_90) ;  /* 0x0000001c00209947 */ /* 0x002fea0003800000 */
.L_x_89:
[----:B------:R-:W-:Y:S05]  /*5810*/  @!P0 BRA `(.L_x_91) ;  /* 0x0000000000408947 */ /* 0x000fea0003800000 */
[----:B------:R-:W1:Y:S01]  /*5820*/  LDCU.64 UR8, c[0x4][0x70] ;  /* 0x01000e00ff0877ac */ /* 0x000e620008000a00 */
[----:B------:R-:W-:Y:S01]  /*5830*/  MOV R3, 0x0 ;  /* 0x0000000000037802 */ /* 0x000fe20000000f00 */
[----:B------:R-:W-:Y:S02]  /*5840*/  HFMA2 R12, -RZ, RZ, 0, 5.9604644775390625e-08 ;  /* 0x00000001ff0c7431 */ /* 0x000fe400000001ff */
[----:B------:R-:W-:Y:S02]  /*5850*/  IMAD.MOV.U32 R8, RZ, RZ, 0x192 ;  /* 0x00000192ff087424 */ /* 0x000fe400078e00ff */
[----:B------:R-:W-:Y:S01]  /*5860*/  IMAD.MOV.U32 R13, RZ, RZ, RZ ;  /* 0x000000ffff0d7224 */ /* 0x000fe200078e00ff */
[----:B------:R-:W5:Y:S01]  /*5870*/  LDCU.64 UR6, c[0x4][0x78] ;  /* 0x01000f00ff0677ac */ /* 0x000f620008000a00 */
[----:B------:R-:W2:Y:S01]  /*5880*/  LDC.64 R2, c[0x4][R3] ;  /* 0x0100000003027b82 */ /* 0x000ea20000000a00 */
[----:B------:R-:W3:Y:S01]  /*5890*/  LDCU.64 UR4, c[0x4][0x10] ;  /* 0x01000200ff0477ac */ /* 0x000ee20008000a00 */
[----:B-1----:R-:W-:Y:S01]  /*58a0*/  MOV R5, UR9 ;  /* 0x0000000900057c02 */ /* 0x002fe20008000f00 */
[----:B------:R-:W-:Y:S01]  /*58b0*/  IMAD.U32 R4, RZ, RZ, UR8 ;  /* 0x00000008ff047e24 */ /* 0x000fe2000f8e00ff */
[----:B-----5:R-:W-:Y:S01]  /*58c0*/  MOV R7, UR7 ;  /* 0x0000000700077c02 */ /* 0x020fe20008000f00 */
[----:B------:R-:W-:Y:S01]  /*58d0*/  IMAD.U32 R6, RZ, RZ, UR6 ;  /* 0x00000006ff067e24 */ /* 0x000fe2000f8e00ff */
[----:B---3--:R-:W-:Y:S01]  /*58e0*/  MOV R11, UR5 ;  /* 0x00000005000b7c02 */ /* 0x008fe20008000f00 */
[----:B------:R-:W-:Y:S02]  /*58f0*/  IMAD.U32 R10, RZ, RZ, UR4 ;  /* 0x00000004ff0a7e24 */ /* 0x000fe4000f8e00ff */
[----:B------:R-:W-:Y:S07]  /*5900*/  LEPC R20, `(.L_x_91) ;  /* 0x000000001014794e */ /* 0x000fee0000000000 */
[----:B--2-4-:R-:W-:Y:S05]  /*5910*/  CALL.ABS.NOINC R2 ;  /* 0x0000000002007343 */ /* 0x014fea0003c00000 */
.L_x_91:
[----:B------:R-:W-:Y:S01]  /*5920*/  LOP3.LUT P0, RZ, R166, 0x60, RZ, 0xc0, !PT ;  /* 0x00000060a6ff7812 */ /* 0x000fe2000780c0ff */
[----:B------:R-:W-:Y:S05]  /*5930*/  WARPSYNC.ALL ;  /* 0x0000000000007948 */ /* 0x000fea0003800000 */
[----:B------:R-:W-:Y:S01]  /*5940*/  R2UR UR4, R64 ;  /* 0x00000000400472ca */ /* 0x000fe200000e0000 */
[----:B------:R-:W-:Y:S01]  /*5950*/  BSSY.RECONVERGENT B0, `(.L_x_92) ;  /* 0x0000121000007945 */ /* 0x000fe20003800200 */
[-C--:B----4-:R-:W-:Y:S02]  /*5960*/  F2FP.F16.E4M3.UNPACK_B R82, R92.reuse ;  /* 0x0000005cff52723e */ /* 0x090fe400020006ff */
[----:B------:R-:W-:Y:S02]  /*5970*/  F2FP.F16.E4M3.UNPACK_B R109, R92.H1 ;  /* 0x0000005cff6d723e */ /* 0x000fe400030006ff */
[-C--:B------:R-:W-:Y:S01]  /*5980*/  F2FP.F16.E4M3.UNPACK_B R107, R93.reuse ;  /* 0x0000005dff6b723e */ /* 0x080fe200020006ff */
[--C-:B------:R-:W-:Y:S01]  /*5990*/  HADD2.F32 R80, -RZ, R82.reuse.H0_H0 ;  /* 0x20000052ff507230 */ /* 0x100fe20000004100 */
[----:B------:R-:W-:Y:S01]  /*59a0*/  F2FP.F16.E4M3.UNPACK_B R105, R93.H1 ;  /* 0x0000005dff69723e */ /* 0x000fe200030006ff */
[----:B------:R-:W-:Y:S01]  /*59b0*/  HADD2.F32 R82, -RZ, R82.H1_H1 ;  /* 0x30000052ff527230 */ /* 0x000fe20000004100 */
[-C--:B------:R-:W-:Y:S01]  /*59c0*/  F2FP.F16.E4M3.UNPACK_B R130, R84.reuse ;  /* 0x00000054ff82723e */ /* 0x080fe200020006ff */
[--C-:B------:R-:W-:Y:S01]  /*59d0*/  HADD2.F32 R83, -RZ, R109.reuse.H0_H0 ;  /* 0x2000006dff537230 */ /* 0x100fe20000004100 */
[----:B------:R-:W-:Y:S01]  /*59e0*/  F2FP.F16.E4M3.UNPACK_B R132, R84.H1 ;  /* 0x00000054ff84723e */ /* 0x000fe200030006ff */
[----:B------:R-:W3:Y:S01]  /*59f0*/  LDTM.x64 R4, tmem[UR4] ;  /* 0x00000004000479ee */ /* 0x000ee20008340000 */
[----:B------:R-:W-:Y:S01]  /*5a00*/  NOP ;  /* 0x0000000000007918 */ /* 0x000fe20000000000 */
[----:B------:R-:W-:Y:S01]  /*5a10*/  R2UR UR5, R156 ;  /* 0x000000009c0572ca */ /* 0x000fe200000e0000 */
[--C-:B------:R-:W-:Y:S01]  /*5a20*/  HADD2.F32 R129, -RZ, R130.reuse.H0_H0 ;  /* 0x20000082ff817230 */ /* 0x100fe20000004100 */
[----:B------:R-:W-:Y:S01]  /*5a30*/  F2FP.F16.E4M3.UNPACK_B R93, R94 ;  /* 0x0000005eff5d723e */ /* 0x000fe200020006ff */
[----:B------:R-:W-:Y:S01]  /*5a40*/  HADD2.F32 R130, -RZ, R130.H1_H1 ;  /* 0x30000082ff827230 */ /* 0x000fe20000004100 */
[-C--:B------:R-:W-:Y:S01]  /*5a50*/  F2FP.F16.E4M3.UNPACK_B R134, R85.reuse ;  /* 0x00000055ff86723e */ /* 0x080fe200020006ff */
[----:B------:R-:W-:Y:S01]  /*5a60*/  HADD2.F32 R84, -RZ, R109.H1_H1 ;  /* 0x3000006dff547230 */ /* 0x000fe20000004100 */
[----:B------:R-:W-:Y:S01]  /*5a70*/  F2FP.F16.E4M3.UNPACK_B R136, R85.H1 ;  /* 0x00000055ff88723e */ /* 0x000fe200030006ff */
[--C-:B------:R-:W-:Y:S01]  /*5a80*/  HADD2.F32 R85, -RZ, R107.reuse.H0_H0 ;  /* 0x2000006bff557230 */ /* 0x100fe20000004100 */
[-C--:B------:R-:W-:Y:S01]  /*5a90*/  F2FP.F16.E4M3.UNPACK_B R138, R86.reuse ;  /* 0x00000056ff8a723e */ /* 0x080fe200020006ff */
[--C-:B------:R-:W-:Y:S01]  /*5aa0*/  HADD2.F32 R133, -RZ, R134.reuse.H0_H0 ;  /* 0x20000086ff857230 */ /* 0x100fe20000004100 */
[----:B------:R-:W-:Y:S01]  /*5ab0*/  F2FP.F16.E4M3.UNPACK_B R140, R86.H1 ;  /* 0x00000056ff8c723e */ /* 0x000fe200030006ff */
[----:B------:R-:W-:Y:S01]  /*5ac0*/  HADD2.F32 R86, -RZ, R107.H1_H1 ;  /* 0x3000006bff567230 */ /* 0x000fe20000004100 */
[----:B------:R-:W-:Y:S01]  /*5ad0*/  F2FP.F16.E4M3.UNPACK_B R142, R87 ;  /* 0x00000057ff8e723e */ /* 0x000fe200020006ff */
[----:B------:R-:W-:Y:S01]  /*5ae0*/  UIADD3 UR5, UPT, UPT, UR5, 0xa0, URZ ;  /* 0x000000a005057890 */ /* 0x000fe2000fffe0ff */
[----:B------:R-:W-:Y:S01]  /*5af0*/  HADD2.F32 R134, -RZ, R134.H1_H1 ;  /* 0x30000086ff867230 */ /* 0x000fe20000004100 */
[----:B------:R-:W-:Y:S01]  /*5b00*/  F2FP.F16.E4M3.UNPACK_B R114, R88 ;  /* 0x00000058ff72723e */ /* 0x000fe200020006ff */
[--C-:B------:R-:W-:Y:S01]  /*5b10*/  HADD2.F32 R137, -RZ, R138.reuse.H0_H0 ;  /* 0x2000008aff897230 */ /* 0x100fe20000004100 */
[----:B------:R-:W-:Y:S01]  /*5b20*/  UPRMT UR5, UR37, 0x654, UR5 ;  /* 0x0000065425057896 */ /* 0x000fe20008000005 */
[----:B------:R-:W-:Y:S01]  /*5b30*/  HADD2.F32 R138, -RZ, R138.H1_H1 ;  /* 0x3000008aff8a7230 */ /* 0x000fe20000004100 */
[-C--:B------:R-:W-:Y:S01]  /*5b40*/  F2FP.F16.E4M3.UNPACK_B R118, R89.reuse ;  /* 0x00000059ff76723e */ /* 0x080fe200020006ff */
[--C-:B------:R-:W-:Y:S01]  /*5b50*/  HADD2.F32 R113, -RZ, R114.reuse.H0_H0 ;  /* 0x20000072ff717230 */ /* 0x100fe20000004100 */
[----:B------:R-:W-:Y:S01]  /*5b60*/  F2FP.F16.E4M3.UNPACK_B R120, R89.H1 ;  /* 0x00000059ff78723e */ /* 0x000fe200030006ff */
[C---:B---3--:R-:W-:Y:S01]  /*5b70*/  FMUL R4, R78.reuse, R4 ;  /* 0x000000044e047220 */ /* 0x048fe20000400000 */
[C---:B------:R-:W-:Y:S01]  /*5b80*/  FMUL R5, R78.reuse, R5 ;  /* 0x000000054e057220 */ /* 0x040fe20000400000 */
[C---:B------:R-:W-:Y:S01]  /*5b90*/  FMUL R8, R78.reuse, R8 ;  /* 0x000000084e087220 */ /* 0x040fe20000400000 */
[C---:B------:R-:W-:Y:S01]  /*5ba0*/  FMUL R9, R78.reuse, R9 ;  /* 0x000000094e097220 */ /* 0x040fe20000400000 */
[----:B------:R-:W-:Y:S01]  /*5bb0*/  SYNCS.ARRIVE.TRANS64.RED.A1T0 RZ, [UR5], RZ ;  /* 0x000000ffffff79a7 */ /* 0x000fe20008100405 */
[C---:B------:R-:W-:Y:S01]  /*5bc0*/  FFMA R4, R81.reuse, R80, R4 ;  /* 0x0000005051047223 */ /* 0x040fe20000000004 */
[C---:B------:R-:W-:Y:S01]  /*5bd0*/  FFMA R5, R81.reuse, R82, R5 ;  /* 0x0000005251057223 */ /* 0x040fe20000000005 */
[----:B------:R-:W-:Y:S02]  /*5be0*/  HADD2.F32 R89, -RZ, R93.H0_H0 ;  /* 0x2000005dff597230 */ /* 0x000fe40000004100 */
[C---:B------:R-:W-:Y:S01]  /*5bf0*/  FMUL R12, R78.reuse, R12 ;  /* 0x0000000c4e0c7220 */ /* 0x040fe20000400000 */
        /* <DEDUP_REMOVED lines=11> */
[----:B------:R-:W-:Y:S02]  /*5cb0*/  HADD2.F32 R114, -RZ, R114.H1_H1 ;  /* 0x30000072ff727230 */ /* 0x000fe40000004100 */
[C---:B------:R-:W-:Y:S01]  /*5cc0*/  FMUL R32, R78.reuse, R36 ;  /* 0x000000244e207220 */ /* 0x040fe20000400000 */
[C---:B------:R-:W-:Y:S01]  /*5cd0*/  FMUL R33, R78.reuse, R37 ;  /* 0x000000254e217220 */ /* 0x040fe20000400000 */
[--C-:B------:R-:W-:Y:S02]  /*5ce0*/  HADD2.F32 R117, -RZ, R118.reuse.H0_H0 ;  /* 0x20000076ff757230 */ /* 0x100fe40000004100 */
[C---:B------:R-:W-:Y:S01]  /*5cf0*/  FMUL R36, R78.reuse, R40 ;  /* 0x000000284e247220 */ /* 0x040fe20000400000 */
[----:B------:R-:W-:Y:S02]  /*5d00*/  HADD2.F32 R118, -RZ, R118.H1_H1 ;  /* 0x30000076ff767230 */ /* 0x000fe40000004100 */
        /* <DEDUP_REMOVED lines=8> */
[----:B------:R-:W-:Y:S01]  /*5d90*/  F2FP.F16.E4M3.UNPACK_B R92, R94.H1 ;  /* 0x0000005eff5c723e */ /* 0x000fe200030006ff */
[C---:B------:R-:W-:Y:S01]  /*5da0*/  FMUL R53, R78.reuse, R57 ;  /* 0x000000394e357220 */ /* 0x040fe20000400000 */
[C---:B------:R-:W-:Y:S01]  /*5db0*/  FMUL R56, R78.reuse, R60 ;  /* 0x0000003c4e387220 */ /* 0x040fe20000400000 */
[----:B------:R-:W-:Y:S01]  /*5dc0*/  F2FP.F16.E4M3.UNPACK_B R141, R87.H1 ;  /* 0x00000057ff8d723e */ /* 0x000fe200030006ff */
[C---:B------:R-:W-:Y:S01]  /*5dd0*/  FMUL R57, R78.reuse, R61 ;  /* 0x0000003d4e397220 */ /* 0x040fe20000400000 */
[----:B------:R-:W-:Y:S02]  /*5de0*/  HADD2.F32 R80, -RZ, R142.H1_H1 ;  /* 0x3000008eff507230 */ /* 0x000fe40000004100 */
[C---:B------:R-:W-:Y:S01]  /*5df0*/  FMUL R60, R78.reuse, R64 ;  /* 0x000000404e3c7220 */ /* 0x040fe20000400000 */
[----:B------:R-:W-:Y:S01]  /*5e00*/  F2FP.F16.E4M3.UNPACK_B R116, R88.H1 ;  /* 0x00000058ff74723e */ /* 0x000fe200030006ff */
[C---:B------:R-:W-:Y:S01]  /*5e10*/  FMUL R61, R78.reuse, R65 ;  /* 0x000000414e3d7220 */ /* 0x040fe20000400000 */
[C---:B------:R-:W-:Y:S01]  /*5e20*/  FMUL R6, R78.reuse, R6 ;  /* 0x000000064e067220 */ /* 0x040fe20000400000 */
[----:B------:R-:W-:Y:S01]  /*5e30*/  F2FP.F16.E4M3.UNPACK_B R94, R95 ;  /* 0x0000005fff5e723e */ /* 0x000fe200020006ff */
[C---:B------:R-:W-:Y:S01]  /*5e40*/  FMUL R7, R78.reuse, R7 ;  /* 0x000000074e077220 */ /* 0x040fe20000400000 */
[--C-:B------:R-:W-:Y:S02]  /*5e50*/  HADD2.F32 R87, -RZ, R105.reuse.H0_H0 ;  /* 0x20000069ff577230 */ /* 0x100fe40000004100 */
[C---:B------:R-:W-:Y:S01]  /*5e60*/  FFMA R6, R81.reuse, R83, R6 ;  /* 0x0000005351067223 */ /* 0x040fe20000000006 */
[----:B------:R-:W-:Y:S01]  /*5e70*/  F2FP.F16.E4M3.UNPACK_B R122, R90 ;  /* 0x0000005aff7a723e */ /* 0x000fe200020006ff */
[C---:B------:R-:W-:Y:S01]  /*5e80*/  FFMA R7, R81.reuse, R84, R7 ;  /* 0x0000005451077223 */ /* 0x040fe20000000007 */
[C---:B------:R-:W-:Y:S01]  /*5e90*/  FFMA R8, R81.reuse, R85, R8 ;  /* 0x0000005551087223 */ /* 0x040fe20000000008 */
[----:B------:R-:W-:Y:S01]  /*5ea0*/  F2FP.F16.E4M3.UNPACK_B R124, R90.H1 ;  /* 0x0000005aff7c723e */ /* 0x000fe200030006ff */
[----:B------:R-:W-:Y:S02]  /*5eb0*/  HADD2.F32 R88, -RZ, R105.H1_H1 ;  /* 0x30000069ff587230 */ /* 0x000fe40000004100 */
[----:B------:R-:W-:Y:S01]  /*5ec0*/  FFMA R9, R81, R86, R9 ;  /* 0x0000005651097223 */ /* 0x000fe20000000009 */
[----:B------:R-:W-:Y:S01]  /*5ed0*/  F2FP.SATFINITE.E4M3.F32.PACK_AB_MERGE_C R156, R7, R6, RZ ;  /* 0x00000006079c723e */ /* 0x000fe200048070ff */
[----:B------:R-:W-:Y:S02]  /*5ee0*/  HADD2.F32 R90, -RZ, R93.H1_H1 ;  /* 0x3000005dff5a7230 */ /* 0x000fe40000004100 */
[C---:B------:R-:W-:Y:S01]  /*5ef0*/  FMUL R10, R78.reuse, R10 ;  /* 0x0000000a4e0a7220 */ /* 0x040fe20000400000 */
[--C-:B------:R-:W-:Y:S01]  /*5f00*/  HADD2.F32 R93, -RZ, R94.reuse.H0_H0 ;  /* 0x2000005eff5d7230 */ /* 0x100fe20000004100 */
[----:B------:R-:W-:Y:S01]  /*5f10*/  F2FP.SATFINITE.E4M3.F32.PACK_AB_MERGE_C R156, R5, R4, R156 ;  /* 0x00000004059c723e */ /* 0x000fe2000480709c */
[----:B------:R-:W-:Y:S02]  /*5f20*/  HADD2.F32 R94, -RZ, R94.H1_H1 ;  /* 0x3000005eff5e7230 */ /* 0x000fe40000004100 */
[C---:B------:R-:W-:Y:S01]  /*5f30*/  FFMA R10, R81.reuse, R87, R10 ;  /* 0x00000057510a7223 */ /* 0x040fe2000000000a */
[--C-:B------:R-:W-:Y:S02]  /*5f40*/  HADD2.F32 R121, -RZ, R122.reuse.H0_H0 ;  /* 0x2000007aff797230 */ /* 0x100fe40000004100 */
[C---:B------:R-:W-:Y:S01]  /*5f50*/  FMUL R11, R78.reuse, R11 ;  /* 0x0000000b4e0b7220 */ /* 0x040fe20000400000 */
[----:B------:R-:W-:Y:S01]  /*5f60*/  F2FP.F16.E4M3.UNPACK_B R126, R91 ;  /* 0x0000005bff7e723e */ /* 0x000fe200020006ff */
[----:B------:R-:W-:Y:S01]  /*5f70*/  HADD2.F32 R122, -RZ, R122.H1_H1 ;  /* 0x3000007aff7a7230 */ /* 0x000fe20000004100 */
[----:B------:R-:W-:Y:S01]  /*5f80*/  F2FP.F16.E4M3.UNPACK_B R103, R95.H1 ;  /* 0x0000005fff67723e */ /* 0x000fe200030006ff */
[C---:B------:R-:W-:Y:S01]  /*5f90*/  FFMA R11, R81.reuse, R88, R11 ;  /* 0x00000058510b7223 */ /* 0x040fe2000000000b */
[----:B------:R-:W-:Y:S01]  /*5fa0*/  F2FP.F16.E4M3.UNPACK_B R128, R91.H1 ;  /* 0x0000005bff80723e */ /* 0x000fe200030006ff */
[----:B------:R-:W-:Y:S02]  /*5fb0*/  HADD2.F32 R91, -RZ, R92.H0_H0 ;  /* 0x2000005cff5b7230 */ /* 0x000fe40000004100 */
[C---:B------:R-:W-:Y:S01]  /*5fc0*/  FFMA R12, R81.reuse, R89, R12 ;  /* 0x00000059510c7223 */ /* 0x040fe2000000000c */
[----:B------:R-:W-:Y:S01]  /*5fd0*/  FFMA R13, R81, R90, R13 ;  /* 0x0000005a510d7223 */ /* 0x000fe2000000000d */
[----:B------:R-:W-:Y:S01]  /*5fe0*/  F2FP.SATFINITE.E4M3.F32.PACK_AB_MERGE_C R157, R11, R10, RZ ;  /* 0x0000000a0b9d723e */ /* 0x000fe200048070ff */
[--C-:B------:R-:W-:Y:S01]  /*5ff0*/  HADD2.F32 R125, -RZ, R126.reuse.H0_H0 ;  /* 0x2000007eff7d7230 */ /* 0x100fe20000004100 */
[----:B------:R-:W-:Y:S01]  /*6000*/  F2FP.F16.E4M3.UNPACK_B R101, R96 ;  /* 0x00000060ff65723e */ /* 0x000fe200020006ff */
[----:B------:R-:W-:Y:S01]  /*6010*/  HADD2.F32 R126, -RZ, R126.H1_H1 ;  /* 0x3000007eff7e7230 */ /* 0x000fe20000004100 */
[----:B------:R-:W-:Y:S01]  /*6020*/  F2FP.SATFINITE.E4M3.F32.PACK_AB_MERGE_C R157, R9, R8, R157 ;  /* 0x00000008099d723e */ /* 0x000fe2000480709d */
[----:B------:R-:W-:Y:S02]  /*6030*/  HADD2.F32 R83, -RZ, R142.H0_H0 ;  /* 0x2000008eff537230 */ /* 0x000fe40000004100 */
[C---:B------:R-:W-:Y:S01]  /*6040*/  FMUL R14, R78.reuse, R14 ;  /* 0x0000000e4e0e7220 */ /* 0x040fe20000400000 */
[----:B------:R-:W-:Y:S02]  /*6050*/  HADD2.F32 R92, -RZ, R92.H1_H1 ;  /* 0x3000005cff5c7230 */ /* 0x000fe40000004100 */
[C---:B------:R-:W-:Y:S01]  /*6060*/  FMUL R15, R78.reuse, R15 ;  /* 0x0000000f4e0f7220 */ /* 0x040fe20000400000 */
[----:B------:R-:W-:Y:S01]  /*6070*/  F2FP.F16.E4M3.UNPACK_B R100, R96.H1 ;  /* 0x00000060ff64723e */ /* 0x000fe200030006ff */
[--C-:B------:R-:W-:Y:S02]  /*6080*/  HADD2.F32 R95, -RZ, R103.reuse.H0_H0 ;  /* 0x20000067ff5f7230 */ /* 0x100fe40000004100 */
[C---:B------:R-:W-:Y:S01]  /*6090*/  FFMA R14, R81.reuse, R91, R14 ;  /* 0x0000005b510e7223 */ /* 0x040fe2000000000e */
[C---:B------:R-:W-:Y:S01]  /*60a0*/  FFMA R15, R81.reuse, R92, R15 ;  /* 0x0000005c510f7223 */ /* 0x040fe2000000000f */
[C---:B------:R-:W-:Y:S01]  /*60b0*/  FFMA R16, R81.reuse, R93, R16 ;  /* 0x0000005d51107223 */ /* 0x040fe20000000010 */
[----:B------:R-:W-:Y:S01]  /*60c0*/  FFMA R17, R81, R94, R17 ;  /* 0x0000005e51117223 */ /* 0x000fe20000000011 */
[-C--:B------:R-:W-:Y:S01]  /*60d0*/  F2FP.F16.E4M3.UNPACK_B R102, R97.reuse ;  /* 0x00000061ff66723e */ /* 0x080fe200020006ff */
[----:B------:R-:W-:Y:S01]  /*60e0*/  HADD2.F32 R96, -RZ, R103.H1_H1 ;  /* 0x30000067ff607230 */ /* 0x000fe20000004100 */
[----:B------:R-:W-:Y:S01]  /*60f0*/  F2FP.SATFINITE.E4M3.F32.PACK_AB_MERGE_C R158, R15, R14, RZ ;  /* 0x0000000e0f9e723e */ /* 0x000fe200048070ff */
[C---:B------:R-:W-:Y:S01]  /*6100*/  FMUL R18, R78.reuse, R18 ;  /* 0x000000124e127220 */ /* 0x040fe20000400000 */
[----:B------:R-:W-:Y:S01]  /*6110*/  F2FP.F16.E4M3.UNPACK_B R104, R97.H1 ;  /* 0x00000061ff68723e */ /* 0x000fe200030006ff */
[--C-:B------:R-:W-:Y:S01]  /*6120*/  HADD2.F32 R97, -RZ, R101.reuse.H0_H0 ;  /* 0x20000065ff617230 */ /* 0x100fe20000004100 */
[----:B------:R-:W-:Y:S01]  /*6130*/  F2FP.SATFINITE.E4M3.F32.PACK_AB_MERGE_C R158, R13, R12, R158 ;  /* 0x0000000c0d9e723e */ /* 0x000fe2000480709e */
[C---:B------:R-:W-:Y:S01]  /*6140*/  FFMA R18, R81.reuse, R95, R18 ;  /* 0x0000005f51127223 */ /* 0x040fe20000000012 */
[----:B------:R-:W-:Y:S01]  /*6150*/  F2FP.F16.E4M3.UNPACK_B R110, R99 ;  /* 0x00000063ff6e723e */ /* 0x000fe200020006ff */
[C---:B------:R-:W-:Y:S01]  /*6160*/  FMUL R19, R78.reuse, R19 ;  /* 0x000000134e137220 */ /* 0x040fe20000400000 */
[----:B------:R-:W-:Y:S01]  /*6170*/  F2FP.F16.E4M3.UNPACK_B R112, R99.H1 ;  /* 0x00000063ff70723e */ /* 0x000fe200030006ff */
[----:B------:R-:W-:Y:S01]  /*6180*/  HADD2.F32 R99, -RZ, R101.H1_H1 ;  /* 0x30000065ff637230 */ /* 0x000fe20000004100 */
[-C--:B------:R-:W-:Y:S01]  /*6190*/  F2FP.F16.E4M3.UNPACK_B R106, R98.reuse ;  /* 0x00000062ff6a723e */ /* 0x080fe200020006ff */
[----:B------:R-:W-:Y:S01]  /*61a0*/  HADD2.F32 R101, -RZ, R102.H0_H0 ;  /* 0x20000066ff657230 */ /* 0x000fe20000004100 */
[----:B------:R-:W-:Y:S01]  /*61b0*/  F2FP.F16.E4M3.UNPACK_B R108, R98.H1 ;  /* 0x00000062ff6c723e */ /* 0x000fe200030006ff */
[----:B------:R-:W-:Y:S02]  /*61c0*/  HADD2.F32 R98, -RZ, R100.H0_H0 ;  /* 0x20000064ff627230 */ /* 0x000fe40000004100 */
[C---:B------:R-:W-:Y:S01]  /*61d0*/  FFMA R19, R81.reuse, R96, R19 ;  /* 0x0000006051137223 */ /* 0x040fe20000000013 */
[C---:B------:R-:W-:Y:S01]  /*61e0*/  FFMA R0, R81.reuse, R97, R0 ;  /* 0x0000006151007223 */ /* 0x040fe20000000000 */
[----:B------:R-:W-:Y:S01]  /*61f0*/  FFMA R2, R81, R99, R2 ;  /* 0x0000006351027223 */ /* 0x000fe20000000002 */
[----:B------:R-:W-:Y:S02]  /*6200*/  HADD2.F32 R102, -RZ, R102.H1_H1 ;  /* 0x30000066ff667230 */ /* 0x000fe40000004100 */
[C---:B------:R-:W-:Y:S01]  /*6210*/  FMUL R3, R78.reuse, R22 ;  /* 0x000000164e037220 */ /* 0x040fe20000400000 */
[----:B------:R-:W-:Y:S01]  /*6220*/  HADD2.F32 R100, -RZ, R100.H1_H1 ;  /* 0x30000064ff647230 */ /* 0x000fe20000004100 */
[----:B------:R-:W-:Y:S01]  /*6230*/  F2FP.SATFINITE.E4M3.F32.PACK_AB_MERGE_C R159, R19, R18, RZ ;  /* 0x00000012139f723e */ /* 0x000fe200048070ff */
[--C-:B------:R-:W-:Y:S02]  /*6240*/  HADD2.F32 R105, -RZ, R106.reuse.H0_H0 ;  /* 0x2000006aff697230 */ /* 0x100fe40000004100 */
[----:B------:R-:W-:Y:S01]  /*6250*/  FFMA R3, R81, R98, R3 ;  /* 0x0000006251037223 */ /* 0x000fe20000000003 */
[----:B------:R-:W-:Y:S01]  /*6260*/  HADD2.F32 R106, -RZ, R106.H1_H1 ;  /* 0x3000006aff6a7230 */ /* 0x000fe20000004100 */
[----:B------:R-:W-:Y:S01]  /*6270*/  F2FP.SATFINITE.E4M3.F32.PACK_AB_MERGE_C R159, R17, R16, R159 ;  /* 0x00000010119f723e */ /* 0x000fe2000480709f */
[----:B------:R-:W-:Y:S02]  /*6280*/  HADD2.F32 R109, -RZ, R110.H0_H0 ;  /* 0x2000006eff6d7230 */ /* 0x000fe40000004100 */
[C---:B------:R-:W-:Y:S01]  /*6290*/  FMUL R23, R78.reuse, R23 ;  /* 0x000000174e177220 */ /* 0x040fe20000400000 */
[--C-:B------:R-:W-:Y:S02]  /*62a0*/  HADD2.F32 R103, -RZ, R104.reuse.H0_H0 ;  /* 0x20000068ff677230 */ /* 0x100fe40000004100 */
[C---:B------:R-:W-:Y:S01]  /*62b0*/  FMUL R22, R78.reuse, R26 ;  /* 0x0000001a4e167220 */ /* 0x040fe20000400000 */
[----:B------:R-:W-:Y:S01]  /*62c0*/  HADD2.F32 R104, -RZ, R104.H1_H1 ;  /* 0x30000068ff687230 */ /* 0x000fe20000004100 */
[----:B------:R1:W-:Y:S01]  /*62d0*/  STS.128 [R168+UR43+0x2200], R156 ;  /* 0x0022009ca8007988 */ /* 0x0003e20008000c2b */
[C---:B------:R-:W-:Y:S01]  /*62e0*/  FFMA R23, R81.reuse, R100, R23 ;  /* 0x0000006451177223 */ /* 0x040fe20000000017 */
[C---:B------:R-:W-:Y:S01]  /*62f0*/  FFMA R20, R81.reuse, R101, R20 ;  /* 0x0000006551147223 */ /* 0x040fe20000000014 */
[C---:B------:R-:W-:Y:S01]  /*6300*/  FFMA R21, R81.reuse, R102, R21 ;  /* 0x0000006651157223 */ /* 0x040fe20000000015 */
[----:B------:R-:W-:Y:S01]  /*6310*/  FFMA R22, R81, R103, R22 ;  /* 0x0000006751167223 */ /* 0x000fe20000000016 */
[----:B------:R-:W-:Y:S01]  /*6320*/  HADD2.F32 R110, -RZ, R110.H1_H1 ;  /* 0x3000006eff6e7230 */ /* 0x000fe20000004100 */
[----:B------:R-:W-:Y:S01]  /*6330*/  F2FP.SATFINITE.E4M3.F32.PACK_AB_MERGE_C R161, R23, R3, RZ ;  /* 0x0000000317a1723e */ /* 0x000fe200048070ff */
[C---:B------:R-:W-:Y:S01]  /*6340*/  FMUL R27, R78.reuse, R27 ;  /* 0x0000001b4e1b7220 */ /* 0x040fe20000400000 */
[--C-:B------:R-:W-:Y:S02]  /*6350*/  HADD2.F32 R107, -RZ, R108.reuse.H0_H0 ;  /* 0x2000006cff6b7230 */ /* 0x100fe40000004100 */
[----:B------:R-:W-:Y:S01]  /*6360*/  FMUL R26, R78, R30 ;  /* 0x0000001e4e1a7220 */ /* 0x000fe20000400000 */
[----:B------:R-:W-:Y:S01]  /*6370*/  HADD2.F32 R108, -RZ, R108.H1_H1 ;  /* 0x3000006cff6c7230 */ /* 0x000fe20000004100 */
[----:B------:R-:W-:Y:S01]  /*6380*/  F2FP.SATFINITE.E4M3.F32.PACK_AB_MERGE_C R160, R2, R0, R161 ;  /* 0x0000000002a0723e */ /* 0x000fe200048070a1 */
[C---:B------:R-:W-:Y:S01]  /*6390*/  FFMA R27, R81.reuse, R104, R27 ;  /* 0x00000068511b7223 */ /* 0x040fe2000000001b */
[C---:B------:R-:W-:Y:S01]  /*63a0*/  FFMA R24, R81.reuse, R105, R24 ;  /* 0x0000006951187223 */ /* 0x040fe20000000018 */
[C---:B------:R-:W-:Y:S01]  /*63b0*/  FFMA R25, R81.reuse, R106, R25 ;  /* 0x0000006a51197223 */ /* 0x040fe20000000019 */
[----:B------:R-:W-:Y:S01]  /*63c0*/  FFMA R26, R81, R107, R26 ;  /* 0x0000006b511a7223 */ /* 0x000fe2000000001a */
[C---:B------:R-:W-:Y:S01]  /*63d0*/  FMUL R31, R78.reuse, R31 ;  /* 0x0000001f4e1f7220 */ /* 0x040fe20000400000 */
[--C-:B------:R-:W-:Y:S01]  /*63e0*/  HADD2.F32 R111, -RZ, R112.reuse.H0_H0 ;  /* 0x20000070ff6f7230 */ /* 0x100fe20000004100 */
[----:B------:R-:W-:Y:S01]  /*63f0*/  F2FP.SATFINITE.E4M3.F32.PACK_AB_MERGE_C R162, R27, R22, RZ ;  /* 0x000000161ba2723e */ /* 0x000fe200048070ff */
[----:B------:R-:W-:Y:S02]  /*6400*/  HADD2.F32 R112, -RZ, R112.H1_H1 ;  /* 0x30000070ff707230 */ /* 0x000fe40000004100 */
[C---:B------:R-:W-:Y:S01]  /*6410*/  FFMA R31, R81.reuse, R108, R31 ;  /* 0x0000006c511f7223 */ /* 0x040fe2000000001f */
[----:B------:R-:W-:Y:S01]  /*6420*/  FFMA R28, R81, R109, R28 ;  /* 0x0000006d511c7223 */ /* 0x000fe2000000001c */
[----:B------:R-:W-:Y:S01]  /*6430*/  F2FP.SATFINITE.E4M3.F32.PACK_AB_MERGE_C R161, R21, R20, R162 ;  /* 0x0000001415a1723e */ /* 0x000fe200048070a2 */
[----:B------:R-:W-:Y:S01]  /*6440*/  FFMA R29, R81, R110, R29 ;  /* 0x0000006e511d7223 */ /* 0x000fe2000000001d */
[C---:B------:R-:W-:Y:S01]  /*6450*/  FMUL R30, R78.reuse, R34 ;  /* 0x000000224e1e7220 */ /* 0x040fe20000400000 */
[----:B------:R-:W-:Y:S01]  /*6460*/  F2FP.SATFINITE.E4M3.F32.PACK_AB_MERGE_C R163, R31, R26, RZ ;  /* 0x0000001a1fa3723e */ /* 0x000fe200048070ff */
[C---:B------:R-:W-:Y:S01]  /*6470*/  FMUL R35, R78.reuse, R35 ;  /* 0x000000234e237220 */ /* 0x040fe20000400000 */
[--C-:B------:R-:W-:Y:S02]  /*6480*/  HADD2.F32 R115, -RZ, R116.reuse.H0_H0 ;  /* 0x20000074ff737230 */ /* 0x100fe40000004100 */
[----:B------:R-:W-:Y:S01]  /*6490*/  FFMA R30, R81, R111, R30 ;  /* 0x0000006f511e7223 */ /* 0x000fe2000000001e */
[----:B------:R-:W-:Y:S01]  /*64a0*/  F2FP.SATFINITE.E4M3.F32.PACK_AB_MERGE_C R162, R25, R24, R163 ;  /* 0x0000001819a2723e */ /* 0x000fe200048070a3 */
[C---:B------:R-:W-:Y:S01]  /*64b0*/  FFMA R35, R81.reuse, R112, R35 ;  /* 0x0000007051237223 */ /* 0x040fe20000000023 */
[C---:B------:R-:W-:Y:S01]  /*64c0*/  FFMA R32, R81.reuse, R113, R32 ;  /* 0x0000007151207223 */ /* 0x040fe20000000020 */
[----:B------:R-:W-:Y:S01]  /*64d0*/  FFMA R33, R81, R114, R33 ;  /* 0x0000007251217223 */ /* 0x000fe20000000021 */
[----:B------:R-:W-:Y:S02]  /*64e0*/  HADD2.F32 R116, -RZ, R116.H1_H1 ;  /* 0x30000074ff747230 */ /* 0x000fe40000004100 */
        /* <DEDUP_REMOVED lines=9> */
[----:B------:R-:W-:Y:S01]  /*6580*/  HADD2.F32 R120, -RZ, R120.H1_H1 ;  /* 0x30000078ff787230 */ /* 0x000fe20000004100 */
[----:B------:R1:W-:Y:S01]  /*6590*/  STS.128 [R178+0x2010], R160 ;  /* 0x002010a0b2007388 */ /* 0x0003e20000000c00 */
[----:B------:R-:W-:Y:S01]  /*65a0*/  F2FP.SATFINITE.E4M3.F32.PACK_AB_MERGE_C R184, R39, R34, RZ ;  /* 0x0000002227b8723e */ /* 0x000fe200048070ff */
[C---:B------:R-:W-:Y:S01]  /*65b0*/  FMUL R38, R78.reuse, R42 ;  /* 0x0000002a4e267220 */ /* 0x040fe20000400000 */
[C---:B------:R-:W-:Y:S01]  /*65c0*/  FMUL R43, R78.reuse, R43 ;  /* 0x0000002b4e2b7220 */ /* 0x040fe20000400000 */
[--C-:B------:R-:W-:Y:S01]  /*65d0*/  HADD2.F32 R123, -RZ, R124.reuse.H0_H0 ;  /* 0x2000007cff7b7230 */ /* 0x100fe20000004100 */
[----:B------:R-:W-:Y:S01]  /*65e0*/  F2FP.SATFINITE.E4M3.F32.PACK_AB_MERGE_C R184, R33, R32, R184 ;  /* 0x0000002021b8723e */ /* 0x000fe200048070b8 */
[C---:B------:R-:W-:Y:S01]  /*65f0*/  FFMA R38, R81.reuse, R119, R38 ;  /* 0x0000007751267223 */ /* 0x040fe20000000026 */
        /* <DEDUP_REMOVED lines=12> */
[C---:B------:R-:W-:Y:S01]  /*66c0*/  FFMA R45, R81.reuse, R126, R45 ;  /* 0x0000007e512d7223 */ /* 0x040fe2000000002d */
[----:B------:R-:W-:Y:S02]  /*66d0*/  HADD2.F32 R128, -RZ, R128.H1_H1 ;  /* 0x30000080ff807230 */ /* 0x000fe40000004100 */
[C---:B------:R-:W-:Y:S01]  /*66e0*/  FMUL R46, R78.reuse, R50 ;  /* 0x000000324e2e7220 */ /* 0x040fe20000400000 */
[C---:B------:R-:W-:Y:S01]  /*66f0*/  FMUL R51, R78.reuse, R51 ;  /* 0x000000334e337220 */ /* 0x040fe20000400000 */
[--C-:B------:R-:W-:Y:S02]  /*6700*/  HADD2.F32 R131, -RZ, R132.reuse.H0_H0 ;  /* 0x20000084ff837230 */ /* 0x100fe40000004100 */
[C---:B------:R-:W-:Y:S01]  /*6710*/  FMUL R50, R78.reuse, R54 ;  /* 0x000000364e327220 */ /* 0x040fe20000400000 */
[C---:B------:R-:W-:Y:S01]  /*6720*/  FFMA R46, R81.reuse, R127, R46 ;  /* 0x0000007f512e7223 */ /* 0x040fe2000000002e */
[----:B------:R-:W-:Y:S02]  /*6730*/  HADD2.F32 R132, -RZ, R132.H1_H1 ;  /* 0x30000084ff847230 */ /* 0x000fe40000004100 */
[C---:B------:R-:W-:Y:S01]  /*6740*/  FFMA R51, R81.reuse, R128, R51 ;  /* 0x0000008051337223 */ /* 0x040fe20000000033 */
[C---:B------:R-:W-:Y:S01]  /*6750*/  FMUL R55, R78.reuse, R55 ;  /* 0x000000374e377220 */ /* 0x040fe20000400000 */
[C---:B------:R-:W-:Y:S01]  /*6760*/  FFMA R48, R81.reuse, R129, R48 ;  /* 0x0000008151307223 */ /* 0x040fe20000000030 */
[C---:B------:R-:W-:Y:S01]  /*6770*/  FFMA R49, R81.reuse, R130, R49 ;  /* 0x0000008251317223 */ /* 0x040fe20000000031 */
[--C-:B------:R-:W-:Y:S02]  /*6780*/  HADD2.F32 R135, -RZ, R136.reuse.H0_H0 ;  /* 0x20000088ff877230 */ /* 0x100fe40000004100 */
[C---:B------:R-:W-:Y:S01]  /*6790*/  FFMA R50, R81.reuse, R131, R50 ;  /* 0x0000008351327223 */ /* 0x040fe20000000032 */
[----:B------:R-:W-:Y:S02]  /*67a0*/  HADD2.F32 R136, -RZ, R136.H1_H1 ;  /* 0x30000088ff887230 */ /* 0x000fe40000004100 */
[C---:B------:R-:W-:Y:S01]  /*67b0*/  FMUL R54, R78.reuse, R58 ;  /* 0x0000003a4e367220 */ /* 0x040fe20000400000 */
        /* <DEDUP_REMOVED lines=16> */
[----:B------:R-:W-:Y:S01]  /*68c0*/  FFMA R63, R81, R140, R63 ;  /* 0x0000008c513f7223 */ /* 0x000fe2000000003f */
[----:B------:R-:W-:Y:S01]  /*68d0*/  FMUL R67, R78, R67 ;  /* 0x000000434e437220 */ /* 0x000fe20000400000 */
[----:B------:R-:W-:Y:S01]  /*68e0*/  F2FP.SATFINITE.E4M3.F32.PACK_AB_MERGE_C R186, R47, R42, RZ ;  /* 0x0000002a2fba723e */ /* 0x000fe200048070ff */
[----:B------:R-:W-:Y:S01]  /*68f0*/  FFMA R60, R81, R83, R60 ;  /* 0x00000053513c7223 */ /* 0x000fe2000000003c */
[----:B------:R-:W-:Y:S01]  /*6900*/  F2FP.SATFINITE.E4M3.F32.PACK_AB_MERGE_C R187, R51, R46, RZ ;  /* 0x0000002e33bb723e */ /* 0x000fe200048070ff */
[C---:B------:R-:W-:Y:S01]  /*6910*/  FFMA R61, R81.reuse, R80, R61 ;  /* 0x00000050513d7223 */ /* 0x040fe2000000003d */
[C---:B------:R-:W-:Y:S01]  /*6920*/  FFMA R62, R81.reuse, R85, R62 ;  /* 0x00000055513e7223 */ /* 0x040fe2000000003e */
[----:B------:R-:W-:Y:S01]  /*6930*/  FFMA R67, R81, R82, R67 ;  /* 0x0000005251437223 */ /* 0x000fe20000000043 */
[----:B------:R-:W-:Y:S02]  /*6940*/  F2FP.SATFINITE.E4M3.F32.PACK_AB_MERGE_C R186, R41, R40, R186 ;  /* 0x0000002829ba723e */ /* 0x000fe400048070ba */
[----:B------:R-:W-:Y:S02]  /*6950*/  F2FP.SATFINITE.E4M3.F32.PACK_AB_MERGE_C R187, R45, R44, R187 ;  /* 0x0000002c2dbb723e */ /* 0x000fe400048070bb */
[----:B------:R-:W-:Y:S02]  /*6960*/  F2FP.SATFINITE.E4M3.F32.PACK_AB_MERGE_C R188, R55, R50, RZ ;  /* 0x0000003237bc723e */ /* 0x000fe400048070ff */
[----:B------:R-:W-:Y:S01]  /*6970*/  F2FP.SATFINITE.E4M3.F32.PACK_AB_MERGE_C R189, R59, R54, RZ ;  /* 0x000000363bbd723e */ /* 0x000fe200048070ff */
[----:B------:R1:W-:Y:S01]  /*6980*/  STS.128 [R177+0x2020], R184 ;  /* 0x002020b8b1007388 */ /* 0x0003e20000000c00 */
[----:B------:R-:W-:Y:S02]  /*6990*/  F2FP.SATFINITE.E4M3.F32.PACK_AB_MERGE_C R190, R63, R58, RZ ;  /* 0x0000003a3fbe723e */ /* 0x000fe400048070ff */
[----:B------:R-:W-:Y:S02]  /*69a0*/  F2FP.SATFINITE.E4M3.F32.PACK_AB_MERGE_C R182, R67, R62, RZ ;  /* 0x0000003e43b6723e */ /* 0x000fe400048070ff */
[----:B------:R-:W-:Y:S02]  /*69b0*/  F2FP.SATFINITE.E4M3.F32.PACK_AB_MERGE_C R188, R49, R48, R188 ;  /* 0x0000003031bc723e */ /* 0x000fe400048070bc */
[----:B------:R-:W-:Y:S02]  /*69c0*/  F2FP.SATFINITE.E4M3.F32.PACK_AB_MERGE_C R189, R53, R52, R189 ;  /* 0x0000003435bd723e */ /* 0x000fe400048070bd */
[----:B------:R-:W-:Y:S02]  /*69d0*/  F2FP.SATFINITE.E4M3.F32.PACK_AB_MERGE_C R190, R57, R56, R190 ;  /* 0x0000003839be723e */ /* 0x000fe400048070be */
[----:B------:R-:W-:Y:S02]  /*69e0*/  F2FP.SATFINITE.E4M3.F32.PACK_AB_MERGE_C R191, R61, R60, R182 ;  /* 0x0000003c3dbf723e */ /* 0x000fe400048070b6 */
[----:B------:R-:W-:Y:S03]  /*69f0*/  IADD3 R76, PT, PT, R76, 0x1, RZ ;  /* 0x000000014c4c7810 */ /* 0x000fe60007ffe0ff */
[----:B------:R1:W-:Y:S01]  /*6a00*/  STS.128 [R176+0x2030], R188 ;  /* 0x002030bcb0007388 */ /* 0x0003e20000000c00 */
[----:B------:R-:W-:Y:S01]  /*6a10*/  @!PT LDS RZ, [RZ] ;  /* 0x00000000fffff984 */ /* 0x000fe20000000800 */
[----:B------:R-:W-:Y:S01]  /*6a20*/  @!PT LDS RZ, [RZ] ;  /* 0x00000000fffff984 */ /* 0x000fe20000000800 */
[----:B------:R-:W-:Y:S01]  /*6a30*/  @!PT LDS RZ, [RZ] ;  /* 0x00000000fffff984 */ /* 0x000fe20000000800 */
[----:B------:R-:W-:Y:S01]  /*6a40*/  @!PT LDS RZ, [RZ] ;  /* 0x00000000fffff984 */ /* 0x000fe20000000800 */
[----:B------:R3:W-:Y:S07]  /*6a50*/  MEMBAR.ALL.CTA ;  /* 0x0000000000007992 */ /* 0x0007ee0000008000 */
[----:B---3--:R-:W3:Y:S02]  /*6a60*/  FENCE.VIEW.ASYNC.S ;  /* 0x00000000000073c6 */ /* 0x008ee40000000000 */
[----:B---3--:R-:W-:Y:S06]  /*6a70*/  BAR.SYNC.DEFER_BLOCKING 0x1, 0x80 ;  /* 0x0042000000007b1d */ /* 0x008fec0000010000 */
[----:B------:R-:W-:Y:S05]  /*6a80*/  @P0 BRA `(.L_x_93) ;  /* 0x0000000000340947 */ /* 0x000fea0003800000 */
[----:B------:R-:W-:Y:S01]  /*6a90*/  UIADD3 UR12, UPT, UPT, UR43, 0x2200, URZ ;  /* 0x000022002b0c7890 */ /* 0x000fe2000fffe0ff */
[----:B------:R-:W-:Y:S01]  /*6aa0*/  R2UR UR9, R155 ;  /* 0x000000009b0972ca */ /* 0x000fe200000e0000 */
[----:B------:R-:W-:Y:S01]  /*6ab0*/  UIADD3 UR10, UP0, UPT, UR46, 0x680, URZ ;  /* 0x000006802e0a7890 */ /* 0x000fe2000ff1e0ff */
[----:B------:R-:W-:Y:S01]  /*6ac0*/  R2UR UR8, R165 ;  /* 0x00000000a50872ca */ /* 0x000fe200000e0000 */
[----:B------:R-:W-:Y:S02]  /*6ad0*/  UMOV UR7, UR36 ;  /* 0x0000002400077c82 */ /* 0x000fe40008000000 */
[----:B------:R-:W-:Y:S01]  /*6ae0*/  IMAD.U32 R179, RZ, RZ, UR12 ;  /* 0x0000000cffb37e24 */ /* 0x000fe2000f8e00ff */
[----:B------:R-:W-:Y:S04]  /*6af0*/  UIADD3.X UR11, UPT, UPT, URZ, UR47, URZ, UP0, !UPT ;  /* 0x0000002fff0b7290 */ /* 0x000fe800087fe4ff */
[----:B------:R-:W-:Y:S03]  /*6b00*/  R2UR UR4, R179 ;  /* 0x00000000b30472ca */ /* 0x000fe600000e0000 */
[----:B------:R-:W-:Y:S02]  /*6b10*/  USHF.L.U32 UR5, UR9, 0x6, URZ ;  /* 0x0000000609057899 */ /* 0x000fe400080006ff */
[----:B------:R-:W-:Y:S09]  /*6b20*/  USHF.L.U32 UR6, UR8, 0x7, URZ ;  /* 0x0000000708067899 */ /* 0x000ff200080006ff */
[----:B------:R3:W-:Y:S01]  /*6b30*/  UTMASTG.3D [UR4], [UR10] ;  /* 0x000000040a0073b5 */ /* 0x0007e20008010000 */
[----:B------:R0:W-:Y:S01]  /*6b40*/  UTMACMDFLUSH ;  /* 0x00000000000079b7 */ /* 0x0001e20000000000 */
[----:B---3--:R-:W-:Y:S04]  /*6b50*/  DEPBAR.LE SB0, 0x0 ;  /* 0x000080000000791a */ /* 0x008fe80000000000 */
.L_x_93:
[----:B------:R-:W-:Y:S05]  /*6b60*/  BSYNC.RECONVERGENT B0 ;  /* 0x0000000000007941 */ /* 0x000fea0003800200 */
.L_x_92:
[----:B------:R-:W-:Y:S01]  /*6b70*/  BAR.SYNC.DEFER_BLOCKING 0x1, 0x80 ;  /* 0x0042000000007b1d */ /* 0x000fe20000010000 */
[----:B------:R-:W-:Y:S01]  /*6b80*/  ISETP.NE.AND P2, PT, R180, RZ, PT ;  /* 0x000000ffb400720c */ /* 0x000fe20003f45270 */
[----:B------:R-:W-:Y:S01]  /*6b90*/  IMAD.IADD R155, R75, 0x1, R143 ;  /* 0x000000014b9b7824 */ /* 0x000fe200078e028f */
[----:B------:R-:W-:Y:S01]  /*6ba0*/  ISETP.NE.AND P0, PT, R181, 0x2, PT ;  /* 0x00000002b500780c */ /* 0x000fe20003f05270 */
[----:B------:R-:W-:Y:S01]  /*6bb0*/  IMAD.IADD R165, R77, 0x1, R154 ;  /* 0x000000014da57824 */ /* 0x000fe200078e029a */
[----:B------:R-:W-:Y:S02]  /*6bc0*/  ISETP.NE.AND P1, PT, R76, 0x4, PT ;  /* 0x000000044c00780c */ /* 0x000fe40003f25270 */
[----:B------:R-:W-:Y:S02]  /*6bd0*/  SEL R3, RZ, 0x1, P0 ;  /* 0x00000001ff037807 */ /* 0x000fe40000000000 */
[----:B------:R-:W-:Y:S02]  /*6be0*/  SEL R0, RZ, 0x1, P1 ;  /* 0x00000001ff007807 */ /* 0x000fe40000800000 */
[----:B------:R-:W-:Y:S02]  /*6bf0*/  LOP3.LUT R174, R174, R3, RZ, 0x3c, !PT ;  /* 0x00000003aeae7212 */ /* 0x000fe400078e3cff */
[----:B------:R-:W-:Y:S02]  /*6c00*/  LOP3.LUT R175, R175, R0, RZ, 0x3c, !PT ;  /* 0x00000000afaf7212 */ /* 0x000fe400078e3cff */
[----:B------:R-:W-:Y:S02]  /*6c10*/  @P2 R2UR UR36, R171 ;  /* 0x00000000ab2422ca */ /* 0x000fe400000e0000 */
[----:B------:R-:W-:Y:S02]  /*6c20*/  SEL R181, R181, RZ, P0 ;  /* 0x000000ffb5b57207 */ /* 0x000fe40000000000 */
[----:B------:R-:W-:Y:S01]  /*6c30*/  SEL R76, R76, RZ, P1 ;  /* 0x000000ff4c4c7207 */ /* 0x000fe20000800000 */
[----:B------:R-:W-:Y:S10]  /*6c40*/  @P2 BRA `(.L_x_94) ;  /* 0xffffffdc00702947 */ /* 0x000ff4000383ffff */
[----:B------:R-:W-:Y:S05]  /*6c50*/  EXIT ;  /* 0x000000000000794d */ /* 0x000fea0003800000 */
.L_x_19:
[----:B--2---:R2:W1:Y:S02]  /*6c60*/  SYNCS.PHASECHK.TRANS64.TRYWAIT P0, [R3+URZ+0xd0], R2 ;  /* 0x0000d002030075a7 */ /* 0x00446400080011ff */
[----:B-1----:R-:W-:Y:S05]  /*6c70*/  @!P0 NANOSLEEP.SYNCS 0x989680 ;  /* 0x009896800000895d */ /* 0x002fea0003900000 */
[----:B------:R-:W1:Y:S02]  /*6c80*/  @!P0 SYNCS.PHASECHK.TRANS64 P0, [R3+URZ+0xd0], R2 ;  /* 0x0000d002030085a7 */ /* 0x000e6400080010ff */
[----:B-1----:R-:W-:Y:S05]  /*6c90*/  @!P0 BRA `(.L_x_19) ;  /* 0xfffffffc00f08947 */ /* 0x002fea000383ffff */
[----:B------:R-:W-:Y:S05]  /*6ca0*/  BRA `(.L_x_95) ;  /* 0xffffffa800347947 */ /* 0x000fea000383ffff */
.L_x_22:
[----:B-1----:R-:W-:-:S07]  /*6cb0*/  MOV R2, UR33 ;  /* 0x0000002100027c02 */ /* 0x002fce0008000f00 */
.L_x_96:
[----:B-1----:R1:W2:Y:S02]  /*6cc0*/  SYNCS.PHASECHK.TRANS64.TRYWAIT P0, [R2+URZ+0x20], R5 ;  /* 0x00002005020075a7 */ /* 0x0022a400080011ff */
[----:B--2---:R-:W-:Y:S05]  /*6cd0*/  @!P0 NANOSLEEP.SYNCS 0x989680 ;  /* 0x009896800000895d */ /* 0x004fea0003900000 */
[----:B------:R-:W2:Y:S02]  /*6ce0*/  @!P0 SYNCS.PHASECHK.TRANS64 P0, [R2+URZ+0x20], R5 ;  /* 0x00002005020085a7 */ /* 0x000ea400080010ff */
[----:B--2---:R-:W-:Y:S05]  /*6cf0*/  @!P0 BRA `(.L_x_96) ;  /* 0xfffffffc00f08947 */ /* 0x004fea000383ffff */
[----:B------:R-:W-:Y:S05]  /*6d00*/  BRA `(.L_x_21) ;  /* 0xffffffa800847947 */ /* 0x000fea000383ffff */
.L_x_28:
[----:B-1----:R-:W-:-:S07]  /*6d10*/  MOV R2, UR33 ;  /* 0x0000002100027c02 */ /* 0x002fce0008000f00 */
.L_x_97:
[----:B-1----:R1:W2:Y:S02]  /*6d20*/  SYNCS.PHASECHK.TRANS64.TRYWAIT P0, [R2+URZ+0x20], R5 ;  /* 0x00002005020075a7 */ /* 0x0022a400080011ff */
[----:B--2---:R-:W-:Y:S05]  /*6d30*/  @!P0 NANOSLEEP.SYNCS 0x989680 ;  /* 0x009896800000895d */ /* 0x004fea0003900000 */
[----:B------:R-:W2:Y:S02]  /*6d40*/  @!P0 SYNCS.PHASECHK.TRANS64 P0, [R2+URZ+0x20], R5 ;  /* 0x00002005020085a7 */ /* 0x000ea400080010ff */
[----:B--2---:R-:W-:Y:S05]  /*6d50*/  @!P0 BRA `(.L_x_97) ;  /* 0xfffffffc00f08947 */ /* 0x004fea000383ffff */
[----:B------:R-:W-:Y:S05]  /*6d60*/  BRA `(.L_x_27) ;  /* 0xffffffac005c7947 */ /* 0x000fea000383ffff */
.L_x_32:
[----:B-1----:R1:W2:Y:S02]  /*6d70*/  SYNCS.PHASECHK.TRANS64.TRYWAIT P0, [R2+URZ+0x60], R3 ;  /* 0x00006003020075a7 */ /* 0x0022a400080011ff */
[----:B--2---:R-:W-:Y:S05]  /*6d80*/  @!P0 NANOSLEEP.SYNCS 0x989680 ;  /* 0x009896800000895d */ /* 0x004fea0003900000 */
[----:B------:R-:W2:Y:S02]  /*6d90*/  @!P0 SYNCS.PHASECHK.TRANS64 P0, [R2+URZ+0x60], R3 ;  /* 0x00006003020085a7 */ /* 0x000ea400080010ff */
[----:B--2---:R-:W-:Y:S05]  /*6da0*/  @!P0 BRA `(.L_x_32) ;  /* 0xfffffffc00f08947 */ /* 0x004fea000383ffff */
[----:B------:R-:W-:Y:S05]  /*6db0*/  BRA `(.L_x_98) ;  /* 0xffffffb000147947 */ /* 0x000fea000383ffff */
.L_x_36:
[----:B----4-:R-:W-:-:S07]  /*6dc0*/  MOV R0, UR5 ;  /* 0x0000000500007c02 */ /* 0x010fce0008000f00 */
.L_x_99:
[----:B-1----:R1:W2:Y:S02]  /*6dd0*/  SYNCS.PHASECHK.TRANS64.TRYWAIT P0, [R0+URZ], R3 ;  /* 0x00000003000075a7 */ /* 0x0022a400080011ff */
[----:B--2---:R-:W-:Y:S05]  /*6de0*/  @!P0 NANOSLEEP.SYNCS 0x989680 ;  /* 0x009896800000895d */ /* 0x004fea0003900000 */
[----:B------:R-:W2:Y:S02]  /*6df0*/  @!P0 SYNCS.PHASECHK.TRANS64 P0, [R0+URZ], R3 ;  /* 0x00000003000085a7 */ /* 0x000ea400080010ff */
[----:B--2---:R-:W-:Y:S05]  /*6e00*/  @!P0 BRA `(.L_x_99) ;  /* 0xfffffffc00f08947 */ /* 0x004fea000383ffff */
[----:B------:R-:W-:Y:S05]  /*6e10*/  BRA `(.L_x_100) ;  /* 0xffffffb400847947 */ /* 0x000fea000383ffff */
.L_x_37:
[----:B----4-:R-:W-:-:S07]  /*6e20*/  MOV R0, UR5 ;  /* 0x0000000500007c02 */ /* 0x010fce0008000f00 */
.L_x_101:
[----:B-1----:R1:W2:Y:S02]  /*6e30*/  SYNCS.PHASECHK.TRANS64.TRYWAIT P0, [R0+URZ], R3 ;  /* 0x00000003000075a7 */ /* 0x0022a400080011ff */
[----:B--2---:R-:W-:Y:S05]  /*6e40*/  @!P0 NANOSLEEP.SYNCS 0x989680 ;  /* 0x009896800000895d */ /* 0x004fea0003900000 */
[----:B------:R-:W2:Y:S02]  /*6e50*/  @!P0 SYNCS.PHASECHK.TRANS64 P0, [R0+URZ], R3 ;  /* 0x00000003000085a7 */ /* 0x000ea400080010ff */
[----:B--2---:R-:W-:Y:S05]  /*6e60*/  @!P0 BRA `(.L_x_101) ;  /* 0xfffffffc00f08947 */ /* 0x004fea000383ffff */
[----:B------:R-:W-:Y:S05]  /*6e70*/  BRA `(.L_x_102) ;  /* 0xffffffb400907947 */ /* 0x000fea000383ffff */
.L_x_38:
[----:B----4-:R-:W-:-:S07]  /*6e80*/  MOV R0, UR5 ;  /* 0x0000000500007c02 */ /* 0x010fce0008000f00 */
.L_x_103:
[----:B-1----:R1:W2:Y:S02]  /*6e90*/  SYNCS.PHASECHK.TRANS64.TRYWAIT P0, [R0+URZ], R3 ;  /* 0x00000003000075a7 */ /* 0x0022a400080011ff */
[----:B--2---:R-:W-:Y:S05]  /*6ea0*/  @!P0 NANOSLEEP.SYNCS 0x989680 ;  /* 0x009896800000895d */ /* 0x004fea0003900000 */
[----:B------:R-:W2:Y:S02]  /*6eb0*/  @!P0 SYNCS.PHASECHK.TRANS64 P0, [R0+URZ], R3 ;  /* 0x00000003000085a7 */ /* 0x000ea400080010ff */
[----:B--2---:R-:W-:Y:S05]  /*6ec0*/  @!P0 BRA `(.L_x_103) ;  /* 0xfffffffc00f08947 */ /* 0x004fea000383ffff */
[----:B------:R-:W-:Y:S05]  /*6ed0*/  BRA `(.L_x_104) ;  /* 0xffffffb4009c7947 */ /* 0x000fea000383ffff */
.L_x_41:
[----:B-1----:R1:W2:Y:S02]  /*6ee0*/  SYNCS.PHASECHK.TRANS64.TRYWAIT P0, [R0+URZ+0xc0], R5 ;  /* 0x0000c005000075a7 */ /* 0x0022a400080011ff */
[----:B--2---:R-:W-:Y:S05]  /*6ef0*/  @!P0 NANOSLEEP.SYNCS 0x989680 ;  /* 0x009896800000895d */ /* 0x004fea0003900000 */
[----:B------:R-:W2:Y:S02]  /*6f00*/  @!P0 SYNCS.PHASECHK.TRANS64 P0, [R0+URZ+0xc0], R5 ;  /* 0x0000c005000085a7 */ /* 0x000ea400080010ff */
[----:B--2---:R-:W-:Y:S05]  /*6f10*/  @!P0 BRA `(.L_x_41) ;  /* 0xfffffffc00f08947 */ /* 0x004fea000383ffff */
[----:B------:R-:W-:Y:S05]  /*6f20*/  BRA `(.L_x_105) ;  /* 0xffffffb400f87947 */ /* 0x000fea000383ffff */
.L_x_42:
[----:B------:R-:W-:-:S07]  /*6f30*/  MOV R0, UR5 ;  /* 0x0000000500007c02 */ /* 0x000fce0008000f00 */
.L_x_106:
[----:B-1----:R1:W2:Y:S02]  /*6f40*/  SYNCS.PHASECHK.TRANS64.TRYWAIT P0, [R0+URZ+0x70], R5 ;  /* 0x00007005000075a7 */ /* 0x0022a400080011ff */
[----:B--2---:R-:W-:Y:S05]  /*6f50*/  @!P0 NANOSLEEP.SYNCS 0x989680 ;  /* 0x009896800000895d */ /* 0x004fea0003900000 */
[----:B------:R-:W2:Y:S02]  /*6f60*/  @!P0 SYNCS.PHASECHK.TRANS64 P0, [R0+URZ+0x70], R5 ;  /* 0x00007005000085a7 */ /* 0x000ea400080010ff */
[----:B--2---:R-:W-:Y:S05]  /*6f70*/  @!P0 BRA `(.L_x_106) ;  /* 0xfffffffc00f08947 */ /* 0x004fea000383ffff */
[----:B------:R-:W-:Y:S05]  /*6f80*/  BRA `(.L_x_107) ;  /* 0xffffffb800087947 */ /* 0x000fea000383ffff */
.L_x_43:
[----:B-1----:R1:W2:Y:S02]  /*6f90*/  SYNCS.PHASECHK.TRANS64.TRYWAIT P1, [R0+URZ+0x60], R5 ;  /* 0x00006005000075a7 */ /* 0x0022a400080211ff */
[----:B--2---:R-:W-:Y:S05]  /*6fa0*/  @!P1 NANOSLEEP.SYNCS 0x989680 ;  /* 0x009896800000995d */ /* 0x004fea0003900000 */
[----:B------:R-:W2:Y:S02]  /*6fb0*/  @!P1 SYNCS.PHASECHK.TRANS64 P1, [R0+URZ+0x60], R5 ;  /* 0x00006005000095a7 */ /* 0x000ea400080210ff */
[----:B--2---:R-:W-:Y:S05]  /*6fc0*/  @!P1 BRA `(.L_x_43) ;  /* 0xfffffffc00f09947 */ /* 0x004fea000383ffff */
[----:B------:R-:W-:Y:S05]  /*6fd0*/  BRA `(.L_x_108) ;  /* 0xffffffb800387947 */ /* 0x000fea000383ffff */
.L_x_46:
[----:B------:R-:W-:-:S07]  /*6fe0*/  MOV R0, UR5 ;  /* 0x0000000500007c02 */ /* 0x000fce0008000f00 */
.L_x_109:
[----:B-1----:R1:W2:Y:S02]  /*6ff0*/  SYNCS.PHASECHK.TRANS64.TRYWAIT P0, [R0+URZ+0x70], R3 ;  /* 0x00007003000075a7 */ /* 0x0022a400080011ff */
[----:B--2---:R-:W-:Y:S05]  /*7000*/  @!P0 NANOSLEEP.SYNCS 0x989680 ;  /* 0x009896800000895d */ /* 0x004fea0003900000 */
[----:B------:R-:W2:Y:S02]  /*7010*/  @!P0 SYNCS.PHASECHK.TRANS64 P0, [R0+URZ+0x70], R3 ;  /* 0x00007003000085a7 */ /* 0x000ea400080010ff */
[----:B--2---:R-:W-:Y:S05]  /*7020*/  @!P0 BRA `(.L_x_109) ;  /* 0xfffffffc00f08947 */ /* 0x004fea000383ffff */
[----:B------:R-:W-:Y:S05]  /*7030*/  BRA `(.L_x_45) ;  /* 0xffffffb8008c7947 */ /* 0x000fea000383ffff */
.L_x_53:
[----:B-1----:R1:W2:Y:S02]  /*7040*/  SYNCS.PHASECHK.TRANS64.TRYWAIT P1, [R0+URZ+0x60], R5 ;  /* 0x00006005000075a7 */ /* 0x0022a400080211ff */
[----:B--2---:R-:W-:Y:S05]  /*7050*/  @!P1 NANOSLEEP.SYNCS 0x989680 ;  /* 0x009896800000995d */ /* 0x004fea0003900000 */
[----:B------:R-:W2:Y:S02]  /*7060*/  @!P1 SYNCS.PHASECHK.TRANS64 P1, [R0+URZ+0x60], R5 ;  /* 0x00006005000095a7 */ /* 0x000ea400080210ff */
[----:B--2---:R-:W-:Y:S05]  /*7070*/  @!P1 BRA `(.L_x_53) ;  /* 0xfffffffc00f09947 */ /* 0x004fea000383ffff */
[----:B------:R-:W-:Y:S05]  /*7080*/  BRA `(.L_x_110) ;  /* 0xffffffc0001c7947 */ /* 0x000fea000383ffff */
.L_x_54:
[----:B------:R-:W-:-:S07]  /*7090*/  MOV R3, UR6 ;  /* 0x0000000600037c02 */ /* 0x000fce0008000f00 */
.L_x_111:
[----:B-1----:R1:W2:Y:S02]  /*70a0*/  SYNCS.PHASECHK.TRANS64.TRYWAIT P0, [R3+URZ+0xa0], R0 ;  /* 0x0000a000030075a7 */ /* 0x0022a400080011ff */
[----:B--2---:R-:W-:Y:S05]  /*70b0*/  @!P0 NANOSLEEP.SYNCS 0x989680 ;  /* 0x009896800000895d */ /* 0x004fea0003900000 */
[----:B------:R-:W2:Y:S02]  /*70c0*/  @!P0 SYNCS.PHASECHK.TRANS64 P0, [R3+URZ+0xa0], R0 ;  /* 0x0000a000030085a7 */ /* 0x000ea400080010ff */
[----:B--2---:R-:W-:Y:S05]  /*70d0*/  @!P0 BRA `(.L_x_111) ;  /* 0xfffffffc00f08947 */ /* 0x004fea000383ffff */
[----:B------:R-:W-:Y:S05]  /*70e0*/  BRA `(.L_x_112) ;  /* 0xffffffc000547947 */ /* 0x000fea000383ffff */
.L_x_57:
[----:B------:R-:W-:Y:S07]  /*70f0*/  MOV R0, UR11 ;  /* 0x0000000b00007c02 */ /* 0x000fee0008000f00 */
.L_x_113:
[----:B-1----:R1:W2:Y:S02]  /*7100*/  SYNCS.PHASECHK.TRANS64.TRYWAIT P0, [R0+URZ], R3 ;  /* 0x00000003000075a7 */ /* 0x0022a400080011ff */
[----:B--2---:R-:W-:Y:S05]  /*7110*/  @!P0 NANOSLEEP.SYNCS 0x989680 ;  /* 0x009896800000895d */ /* 0x004fea0003900000 */
[----:B------:R-:W2:Y:S02]  /*7120*/  @!P0 SYNCS.PHASECHK.TRANS64 P0, [R0+URZ], R3 ;  /* 0x00000003000085a7 */ /* 0x000ea400080010ff */
[----:B--2---:R-:W-:Y:S05]  /*7130*/  @!P0 BRA `(.L_x_113) ;  /* 0xfffffffc00f08947 */ /* 0x004fea000383ffff */
[----:B------:R-:W-:Y:S05]  /*7140*/  BRA `(.L_x_56) ;  /* 0xffffffc000707947 */ /* 0x000fea000383ffff */
.L_x_60:
[----:B------:R-:W-:-:S07]  /*7150*/  MOV R0, UR6 ;  /* 0x0000000600007c02 */ /* 0x000fce0008000f00 */
.L_x_114:
[----:B--2---:R2:W4:Y:S02]  /*7160*/  SYNCS.PHASECHK.TRANS64.TRYWAIT P0, [R0+URZ], R3 ;  /* 0x00000003000075a7 */ /* 0x00452400080011ff */
[----:B----4-:R-:W-:Y:S05]  /*7170*/  @!P0 NANOSLEEP.SYNCS 0x989680 ;  /* 0x009896800000895d */ /* 0x010fea0003900000 */
[----:B------:R-:W4:Y:S02]  /*7180*/  @!P0 SYNCS.PHASECHK.TRANS64 P0, [R0+URZ], R3 ;  /* 0x00000003000085a7 */ /* 0x000f2400080010ff */
[----:B----4-:R-:W-:Y:S05]  /*7190*/  @!P0 BRA `(.L_x_114) ;  /* 0xfffffffc00f08947 */ /* 0x010fea000383ffff */
[----:B------:R-:W-:Y:S05]  /*71a0*/  BRA `(.L_x_115) ;  /* 0xffffffc4009c7947 */ /* 0x000fea000383ffff */
.L_x_61:
[----:B------:R-:W-:-:S07]  /*71b0*/  MOV R0, UR6 ;  /* 0x0000000600007c02 */ /* 0x000fce0008000f00 */
.L_x_116:
[----:B-1----:R1:W2:Y:S02]  /*71c0*/  SYNCS.PHASECHK.TRANS64.TRYWAIT P0, [R0+URZ], R3 ;  /* 0x00000003000075a7 */ /* 0x0022a400080011ff */
[----:B--2---:R-:W-:Y:S05]  /*71d0*/  @!P0 NANOSLEEP.SYNCS 0x989680 ;  /* 0x009896800000895d */ /* 0x004fea0003900000 */
[----:B------:R-:W2:Y:S02]  /*71e0*/  @!P0 SYNCS.PHASECHK.TRANS64 P0, [R0+URZ], R3 ;  /* 0x00000003000085a7 */ /* 0x000ea400080010ff */
[----:B--2---:R-:W-:Y:S05]  /*71f0*/  @!P0 BRA `(.L_x_116) ;  /* 0xfffffffc00f08947 */ /* 0x004fea000383ffff */
[----:B------:R-:W-:Y:S05]  /*7200*/  BRA `(.L_x_117) ;  /* 0xffffffc400a87947 */ /* 0x000fea000383ffff */
.L_x_62:
[----:B------:R-:W-:-:S07]  /*7210*/  MOV R0, UR6 ;  /* 0x0000000600007c02 */ /* 0x000fce0008000f00 */
.L_x_118:
[----:B-1----:R1:W2:Y:S02]  /*7220*/  SYNCS.PHASECHK.TRANS64.TRYWAIT P0, [R0+URZ], R3 ;  /* 0x00000003000075a7 */ /* 0x0022a400080011ff */
[----:B--2---:R-:W-:Y:S05]  /*7230*/  @!P0 NANOSLEEP.SYNCS 0x989680 ;  /* 0x009896800000895d */ /* 0x004fea0003900000 */
[----:B------:R-:W2:Y:S02]  /*7240*/  @!P0 SYNCS.PHASECHK.TRANS64 P0, [R0+URZ], R3 ;  /* 0x00000003000085a7 */ /* 0x000ea400080010ff */
[----:B--2---:R-:W-:Y:S05]  /*7250*/  @!P0 BRA `(.L_x_118) ;  /* 0xfffffffc00f08947 */ /* 0x004fea000383ffff */
[----:B------:R-:W-:Y:S05]  /*7260*/  BRA `(.L_x_119) ;  /* 0xffffffc400b47947 */ /* 0x000fea000383ffff */
.L_x_63:
[----:B------:R-:W-:-:S07]  /*7270*/  MOV R0, UR7 ;  /* 0x0000000700007c02 */ /* 0x000fce0008000f00 */
.L_x_120:
[----:B-1----:R1:W2:Y:S02]  /*7280*/  SYNCS.PHASECHK.TRANS64.TRYWAIT P0, [R0+URZ], R3 ;  /* 0x00000003000075a7 */ /* 0x0022a400080011ff */
[----:B--2---:R-:W-:Y:S05]  /*7290*/  @!P0 NANOSLEEP.SYNCS 0x989680 ;  /* 0x009896800000895d */ /* 0x004fea0003900000 */
[----:B------:R-:W2:Y:S02]  /*72a0*/  @!P0 SYNCS.PHASECHK.TRANS64 P0, [R0+URZ], R3 ;  /* 0x00000003000085a7 */ /* 0x000ea400080010ff */
[----:B--2---:R-:W-:Y:S05]  /*72b0*/  @!P0 BRA `(.L_x_120) ;  /* 0xfffffffc00f08947 */ /* 0x004fea000383ffff */
[----:B------:R-:W-:Y:S05]  /*72c0*/  BRA `(.L_x_121) ;  /* 0xffffffc400c07947 */ /* 0x000fea000383ffff */
.L_x_68:
[----:B---3--:R3:W1:Y:S02]  /*72d0*/  SYNCS.PHASECHK.TRANS64.TRYWAIT P0, [R0+URZ+0x60], R3 ;  /* 0x00006003000075a7 */ /* 0x00866400080011ff */
[----:B-1----:R-:W-:Y:S05]  /*72e0*/  @!P0 NANOSLEEP.SYNCS 0x989680 ;  /* 0x009896800000895d */ /* 0x002fea0003900000 */
[----:B------:R-:W1:Y:S02]  /*72f0*/  @!P0 SYNCS.PHASECHK.TRANS64 P0, [R0+URZ+0x60], R3 ;  /* 0x00006003000085a7 */ /* 0x000e6400080010ff */
[----:B-1----:R-:W-:Y:S05]  /*7300*/  @!P0 BRA `(.L_x_68) ;  /* 0xfffffffc00f08947 */ /* 0x002fea000383ffff */
[----:B------:R-:W-:Y:S05]  /*7310*/  BRA `(.L_x_122) ;  /* 0xffffffc800bc7947 */ /* 0x000fea000383ffff */
.L_x_71:
[----:B------:R-:W-:Y:S07]  /*7320*/  MOV R0, UR6 ;  /* 0x0000000600007c02 */ /* 0x000fee0008000f00 */
.L_x_123:
[----:B-1----:R1:W3:Y:S02]  /*7330*/  SYNCS.PHASECHK.TRANS64.TRYWAIT P0, [R0+URZ+0x58], R3 ;  /* 0x00005803000075a7 */ /* 0x0022e400080011ff */
[----:B---3--:R-:W-:Y:S05]  /*7340*/  @!P0 NANOSLEEP.SYNCS 0x989680 ;  /* 0x009896800000895d */ /* 0x008fea0003900000 */
[----:B------:R-:W3:Y:S02]  /*7350*/  @!P0 SYNCS.PHASECHK.TRANS64 P0, [R0+URZ+0x58], R3 ;  /* 0x00005803000085a7 */ /* 0x000ee400080010ff */
[----:B---3--:R-:W-:Y:S05]  /*7360*/  @!P0 BRA `(.L_x_123) ;  /* 0xfffffffc00f08947 */ /* 0x008fea000383ffff */
[----:B------:R-:W-:Y:S05]  /*7370*/  BRA `(.L_x_70) ;  /* 0xffffffcc00a87947 */ /* 0x000fea000383ffff */
.L_x_74:
[----:B------:R-:W-:Y:S07]  /*7380*/  MOV R3, UR6 ;  /* 0x0000000600037c02 */ /* 0x000fee0008000f00 */
.L_x_124:
[----:B-1----:R1:W2:Y:S02]  /*7390*/  SYNCS.PHASECHK.TRANS64.TRYWAIT P2, [R3+URZ+0x48], R26 ;  /* 0x0000481a030075a7 */ /* 0x0022a400080411ff */
[----:B--2---:R-:W-:Y:S05]  /*73a0*/  @!P2 NANOSLEEP.SYNCS 0x989680 ;  /* 0x009896800000a95d */ /* 0x004fea0003900000 */
[----:B------:R-:W2:Y:S02]  /*73b0*/  @!P2 SYNCS.PHASECHK.TRANS64 P2, [R3+URZ+0x48], R26 ;  /* 0x0000481a0300a5a7 */ /* 0x000ea400080410ff */
[----:B--2---:R-:W-:Y:S05]  /*73c0*/  @!P2 BRA `(.L_x_124) ;  /* 0xfffffffc00f0a947 */ /* 0x004fea000383ffff */
[----:B------:R-:W-:Y:S05]  /*73d0*/  BRA `(.L_x_125) ;  /* 0xffffffd0003c7947 */ /* 0x000fea000383ffff */
.L_x_77:
[----:B--2---:R2:W4:Y:S02]  /*73e0*/  SYNCS.PHASECHK.TRANS64.TRYWAIT P0, [R0+URZ+0x60], R3 ;  /* 0x00006003000075a7 */ /* 0x00452400080011ff */
[----:B----4-:R-:W-:Y:S05]  /*73f0*/  @!P0 NANOSLEEP.SYNCS 0x989680 ;  /* 0x009896800000895d */ /* 0x010fea0003900000 */
[----:B------:R-:W4:Y:S02]  /*7400*/  @!P0 SYNCS.PHASECHK.TRANS64 P0, [R0+URZ+0x60], R3 ;  /* 0x00006003000085a7 */ /* 0x000f2400080010ff */
[----:B----4-:R-:W-:Y:S05]  /*7410*/  @!P0 BRA `(.L_x_77) ;  /* 0xfffffffc00f08947 */ /* 0x010fea000383ffff */
[----:B------:R-:W-:Y:S05]  /*7420*/  BRA `(.L_x_126) ;  /* 0xffffffd4008c7947 */ /* 0x000fea000383ffff */
.L_x_88:
[----:B-1----:R-:W-:Y:S04]  /*7430*/  MOV R0, UR43 ;  /* 0x0000002b00007c02 */ /* 0x002fe80008000f00 */
[----:B------:R1:W2:Y:S03]  /*7440*/  SYNCS.PHASECHK.TRANS64.TRYWAIT P1, [R0+URZ+0x40], R3 ;  /* 0x00004003000075a7 */ /* 0x0002a600080211ff */
[----:B--2---:R-:W-:Y:S05]  /*7450*/  @!P1 NANOSLEEP.SYNCS 0x989680 ;  /* 0x009896800000995d */ /* 0x004fea0003900000 */
[----:B------:R-:W2:Y:S02]  /*7460*/  @!P1 SYNCS.PHASECHK.TRANS64 P1, [R0+URZ+0x40], R3 ;  /* 0x00004003000095a7 */ /* 0x000ea400080210ff */
[----:B--2---:R-:W-:Y:S05]  /*7470*/  @!P1 BRA `(.L_x_88) ;  /* 0xfffffffc00ec9947 */ /* 0x004fea000383ffff */
[----:B------:R-:W-:Y:S05]  /*7480*/  BRA `(.L_x_87) ;  /* 0xffffffe000887947 */ /* 0x000fea000383ffff */
.L_x_90:
[----:B------:R1:W1:Y:S02]  /*7490*/  SYNCS.PHASECHK.TRANS64.TRYWAIT P1, [R156+URZ+0x80], R5 ;  /* 0x000080059c0075a7 */ /* 0x00026400080211ff */
[----:B-1----:R-:W-:Y:S05]  /*74a0*/  @!P1 NANOSLEEP.SYNCS 0x989680 ;  /* 0x009896800000995d */ /* 0x002fea0003900000 */
[----:B------:R-:W1:Y:S02]  /*74b0*/  @!P1 SYNCS.PHASECHK.TRANS64 P1, [R156+URZ+0x80], R5 ;  /* 0x000080059c0095a7 */ /* 0x000e6400080210ff */
[----:B-1----:R-:W-:Y:S05]  /*74c0*/  @!P1 BRA `(.L_x_90) ;  /* 0xfffffffc00f09947 */ /* 0x002fea000383ffff */
[----:B------:R-:W-:Y:S05]  /*74d0*/  BRA `(.L_x_89) ;  /* 0xffffffe000cc7947 */ /* 0x000fea000383ffff */
        .weak           $__internal_0_$__cuda_sm10x_tcgen05_guardrail_trap_col_being_dealloced_not_returned_by_alloc
        .type           $__internal_0_$__cuda_sm10x_tcgen05_guardrail_trap_col_being_dealloced_not_returned_by_alloc,@function
        .size           $__internal_0_$__cuda_sm10x_tcgen05_guardrail_trap_col_being_dealloced_not_returned_by_alloc,($__internal_1_$__cuda_sm10x_tcgen05_guardrail_trap_phase_invalid_during_alloc - $__internal_0_$__cuda_sm10x_tcgen05_guardrail_trap_col_being_dealloced_not_returned_by_alloc)
$__internal_0_$__cuda_sm10x_tcgen05_guardrail_trap_col_being_dealloced_not_returned_by_alloc:
[----:B------:R-:W-:Y:S05]  /*74e0*/  BPT.TRAP 0x1 ;  /* 0x000000040000795c */ /* 0x000fea0000300000 */
[----:B------:R-:W-:-:S04]  /*74f0*/  HFMA2 R3, -RZ, RZ, 0, 0 ;  /* 0x00000000ff037431 */ /* 0x000fc800000001ff */
[----:B------:R-:W-:Y:S05]  /*7500*/  RET.REL.NODEC R2 `(_ZN7cutlass13device_kernelINS_4gemm6kernel13GemmUniversalIN4cute5tupleIJiiiiEEENS1_10collective13CollectiveMmaINS1_35MainloopSm100TmaUmmaWarpSpecializedILi4ELi2ELi4ENS5_IJNS4_1CILi1EEESB_SB_EEEEENS5_IJNSA_ILi128EEENSA_ILi64EEENSA_ILi256EEEEEENS_12float_e4m3_tENS5_IJlSB_lEEESI_SJ_NS4_8TiledMMAINS4_8MMA_AtomIJNS4_10MMA_TraitsINS4_19SM100_MMA_F8F6F4_SSEJSI_SI_fSE_SF_NS4_17integral_constantINS4_4UMMA5MajorELSQ_0EEESR_NSO_INSP_7ScaleInELSS_0EEEST_EEEEEENS4_6LayoutISC_NS5_IJNSA_ILi0EEESX_SX_EEEEENS5_IJNS4_10UnderscoreES10_S10_EEEEENS4_13SM90_TMA_LOADENS4_14ComposedLayoutINS4_7SwizzleILi3ELi4ELi3EEENS4_18smem_ptr_flag_bitsILi8EEENSW_INS5_IJNSA_ILi8EEESE_EEENS5_IJSE_SB_EEEEEEEvNS4_8identityES13_S1D_vS1E_EENS_8epilogue10collective18CollectiveEpilogueINS1G_23Sm100TmaWarpSpecializedILi1ELi1ELi64ELb0ELb0EEEJSH_NS5_IJNSW_ISE_SB_EENSW_ISF_SB_EEEEESI_SJ_SI_SJ_NS1G_6fusion15FusionCallbacksIS1K_NS1O_17LinearCombinationISI_fSI_fLNS_15FloatRoundStyleE2EEESH_S1N_JEEENS4_5SM1004TMEM4LOAD26SM100_TMEM_LOAD_32dp32b64xES13_NS14_INS15_ILi2ELi4ELi3EEES18_NSW_INS5_IJS19_SF_EEENS5_IJSF_SB_EEEEEEENS4_39AutoVectorizingCopyWithAssumedAlignmentILi128EEENS4_14SM90_TMA_STOREES22_S24_S24_EEEvvEEEEvNT_6ParamsE) ;  /* 0xffffff8802bc7950 */ /* 0x000fea0003c3ffff */
        .weak           $__internal_1_$__cuda_sm10x_tcgen05_guardrail_trap_phase_invalid_during_alloc
        .type           $__internal_1_$__cuda_sm10x_tcgen05_guardrail_trap_phase_invalid_during_alloc,@function
        .size           $__internal_1_$__cuda_sm10x_tcgen05_guardrail_trap_phase_invalid_during_alloc,($__internal_2_$__cuda_sm10x_tcgen05_guardrail_trap_unallocated_columns_being_dealloced - $__internal_1_$__cuda_sm10x_tcgen05_guardrail_trap_phase_invalid_during_alloc)
$__internal_1_$__cuda_sm10x_tcgen05_guardrail_trap_phase_invalid_during_alloc:
[----:B------:R-:W-:Y:S05]  /*7510*/  BPT.TRAP 0x1 ;  /* 0x000000040000795c */ /* 0x000fea0000300000 */
[----:B------:R-:W-:-:S04]  /*7520*/  MOV R3, 0x0 ;  /* 0x0000000000037802 */ /* 0x000fc80000000f00 */
[----:B------:R-:W-:Y:S05]  /*7530*/  RET.REL.NODEC R2 `(_ZN7cutlass13device_kernelINS_4gemm6kernel13GemmUniversalIN4cute5tupleIJiiiiEEENS1_10collective13CollectiveMmaINS1_35MainloopSm100TmaUmmaWarpSpecializedILi4ELi2ELi4ENS5_IJNS4_1CILi1EEESB_SB_EEEEENS5_IJNSA_ILi128EEENSA_ILi64EEENSA_ILi256EEEEEENS_12float_e4m3_tENS5_IJlSB_lEEESI_SJ_NS4_8TiledMMAINS4_8MMA_AtomIJNS4_10MMA_TraitsINS4_19SM100_MMA_F8F6F4_SSEJSI_SI_fSE_SF_NS4_17integral_constantINS4_4UMMA5MajorELSQ_0EEESR_NSO_INSP_7ScaleInELSS_0EEEST_EEEEEENS4_6LayoutISC_NS5_IJNSA_ILi0EEESX_SX_EEEEENS5_IJNS4_10UnderscoreES10_S10_EEEEENS4_13SM90_TMA_LOADENS4_14ComposedLayoutINS4_7SwizzleILi3ELi4ELi3EEENS4_18smem_ptr_flag_bitsILi8EEENSW_INS5_IJNSA_ILi8EEESE_EEENS5_IJSE_SB_EEEEEEEvNS4_8identityES13_S1D_vS1E_EENS_8epilogue10collective18CollectiveEpilogueINS1G_23Sm100TmaWarpSpecializedILi1ELi1ELi64ELb0ELb0EEEJSH_NS5_IJNSW_ISE_SB_EENSW_ISF_SB_EEEEESI_SJ_SI_SJ_NS1G_6fusion15FusionCallbacksIS1K_NS1O_17LinearCombinationISI_fSI_fLNS_15FloatRoundStyleE2EEESH_S1N_JEEENS4_5SM1004TMEM4LOAD26SM100_TMEM_LOAD_32dp32b64xES13_NS14_INS15_ILi2ELi4ELi3EEES18_NSW_INS5_IJS19_SF_EEENS5_IJSF_SB_EEEEEEENS4_39AutoVectorizingCopyWithAssumedAlignmentILi128EEENS4_14SM90_TMA_STOREES22_S24_S24_EEEvvEEEEvNT_6ParamsE) ;  /* 0xffffff8802b07950 */ /* 0x000fea0003c3ffff */
        .weak           $__internal_2_$__cuda_sm10x_tcgen05_guardrail_trap_unallocated_columns_being_dealloced
        .type           $__internal_2_$__cuda_sm10x_tcgen05_guardrail_trap_unallocated_columns_being_dealloced,@function
        .size           $__internal_2_$__cuda_sm10x_tcgen05_guardrail_trap_unallocated_columns_being_dealloced,(.L_x_128 - $__internal_2_$__cuda_sm10x_tcgen05_guardrail_trap_unallocated_columns_being_dealloced)
$__internal_2_$__cuda_sm10x_tcgen05_guardrail_trap_unallocated_columns_being_dealloced:
[----:B------:R-:W-:Y:S05]  /*7540*/  BPT.TRAP 0x1 ;  /* 0x000000040000795c */ /* 0x000fea0000300000 */
[----:B------:R-:W-:-:S04]  /*7550*/  HFMA2 R3, -RZ, RZ, 0, 0 ;  /* 0x00000000ff037431 */ /* 0x000fc800000001ff */
[----:B------:R-:W-:Y:S05]  /*7560*/  RET.REL.NODEC R2 `(_ZN7cutlass13device_kernelINS_4gemm6kernel13GemmUniversalIN4cute5tupleIJiiiiEEENS1_10collective13CollectiveMmaINS1_35MainloopSm100TmaUmmaWarpSpecializedILi4ELi2ELi4ENS5_IJNS4_1CILi1EEESB_SB_EEEEENS5_IJNSA_ILi128EEENSA_ILi64EEENSA_ILi256EEEEEENS_12float_e4m3_tENS5_IJlSB_lEEESI_SJ_NS4_8TiledMMAINS4_8MMA_AtomIJNS4_10MMA_TraitsINS4_19SM100_MMA_F8F6F4_SSEJSI_SI_fSE_SF_NS4_17integral_constantINS4_4UMMA5MajorELSQ_0EEESR_NSO_INSP_7ScaleInELSS_0EEEST_EEEEEENS4_6LayoutISC_NS5_IJNSA_ILi0EEESX_SX_EEEEENS5_IJNS4_10UnderscoreES10_S10_EEEEENS4_13SM90_TMA_LOADENS4_14ComposedLayoutINS4_7SwizzleILi3ELi4ELi3EEENS4_18smem_ptr_flag_bitsILi8EEENSW_INS5_IJNSA_ILi8EEESE_EEENS5_IJSE_SB_EEEEEEEvNS4_8identityES13_S1D_vS1E_EENS_8epilogue10collective18CollectiveEpilogueINS1G_23Sm100TmaWarpSpecializedILi1ELi1ELi64ELb0ELb0EEEJSH_NS5_IJNSW_ISE_SB_EENSW_ISF_SB_EEEEESI_SJ_SI_SJ_NS1G_6fusion15FusionCallbacksIS1K_NS1O_17LinearCombinationISI_fSI_fLNS_15FloatRoundStyleE2EEESH_S1N_JEEENS4_5SM1004TMEM4LOAD26SM100_TMEM_LOAD_32dp32b64xES13_NS14_INS15_ILi2ELi4ELi3EEES18_NSW_INS5_IJS19_SF_EEENS5_IJSF_SB_EEEEEEENS4_39AutoVectorizingCopyWithAssumedAlignmentILi128EEENS4_14SM90_TMA_STOREES22_S24_S24_EEEvvEEEEvNT_6ParamsE) ;  /* 0xffffff8802a47950 */ /* 0x000fea0003c3ffff */
.L_x_127:
[----:B------:R-:W-:-:S00]  /*7570*/  BRA `(.L_x_127) ;  /* 0xfffffffc00fc7947 */ /* 0x000fc0000383ffff */
[----:B------:R-:W-:-:S00]  /*7580*/  NOP ;  /* 0x0000000000007918 */ /* 0x000fc00000000000 */
[----:B------:R-:W-:-:S00]  /*7590*/  NOP ;  /* 0x0000000000007918 */ /* 0x000fc00000000000 */
[----:B------:R-:W-:-:S00]  /*75a0*/  NOP ;  /* 0x0000000000007918 */ /* 0x000fc00000000000 */
[----:B------:R-:W-:-:S00]  /*75b0*/  NOP ;  /* 0x0000000000007918 */ /* 0x000fc00000000000 */
[----:B------:R-:W-:-:S00]  /*75c0*/  NOP ;  /* 0x0000000000007918 */ /* 0x000fc00000000000 */
[----:B------:R-:W-:-:S00]  /*75d0*/  NOP ;  /* 0x0000000000007918 */ /* 0x000fc00000000000 */
[----:B------:R-:W-:-:S00]  /*75e0*/  NOP ;  /* 0x0000000000007918 */ /* 0x000fc00000000000 */
[----:B------:R-:W-:-:S00]  /*75f0*/  NOP ;  /* 0x0000000000007918 */ /* 0x000fc00000000000 */
.L_x_128:


//--------------------- .nv.global.init           --------------------------
	.section	.nv.global.init,"aw",@progbits
.nv.global.init:
	.type		$str$27,@object
	.size		$str$27,($str$28 - $str$27)
$str$27:
        /*0000*/ 	.byte	0x28, 0x61, 0x64, 0x64, 0x72, 0x65, 0x73, 0x73, 0x20, 0x26, 0x20, 0x6d, 0x61, 0x73, 0x6b, 0x29
        /*0010*/ 	.byte	0x20, 0x3d, 0x3d, 0x20, 0x30, 0x00
	.type		$str$28,@object
	.size		$str$28,($str$26 - $str$28)
$str$28:
        /*0016*/ 	.byte	0x2f, 0x74, 0x6d, 0x70, 0x2f, 0x63, 0x75, 0x74, 0x6c, 0x61, 0x73, 0x73, 0x5f, 0x73, 0x77, 0x65
        /*0026*/ 	.byte	0x65, 0x70, 0x5f, 0x73, 0x72, 0x63, 0x2f, 0x69, 0x6e, 0x63, 0x6c, 0x75, 0x64, 0x65, 0x2f, 0x63
        /*0036*/ 	.byte	0x75, 0x74, 0x65, 0x2f, 0x70, 0x6f, 0x69, 0x6e, 0x74, 0x65, 0x72, 0x5f, 0x66, 0x6c, 0x61, 0x67
        /*0046*/ 	.byte	0x67, 0x65, 0x64, 0x2e, 0x68, 0x70, 0x70, 0x00
	.type		$str$26,@object
	.size		$str$26,($str$25 - $str$26)
$str$26:
        /*004e*/ 	.byte	0x2f, 0x74, 0x6d, 0x70, 0x2f, 0x63, 0x75, 0x74, 0x6c, 0x61, 0x73, 0x73, 0x5f, 0x73, 0x77, 0x65
        /*005e*/ 	.byte	0x65, 0x70, 0x5f, 0x73, 0x72, 0x63, 0x2f, 0x69, 0x6e, 0x63, 0x6c, 0x75, 0x64, 0x65, 0x2f, 0x63
        /*006e*/ 	.byte	0x75, 0x74, 0x65, 0x2f, 0x61, 0x74, 0x6f, 0x6d, 0x2f, 0x63, 0x6f, 0x70, 0x79, 0x5f, 0x74, 0x72
        /*007e*/ 	.byte	0x61, 0x69, 0x74, 0x73, 0x5f, 0x73, 0x6d, 0x31, 0x30, 0x30, 0x2e, 0x68, 0x70, 0x70, 0x00
	.type		$str$25,@object
	.size		$str$25,(__unnamed_1 - $str$25)
$str$25:
        /*008d*/ 	.byte	0x28, 0x28, 0x75, 0x69, 0x6e, 0x74, 0x33, 0x32, 0x5f, 0x74, 0x28, 0x74, 0x68, 0x72, 0x65, 0x61
        /*009d*/ 	.byte	0x64, 0x49, 0x64, 0x78, 0x2e, 0x78, 0x29, 0x20, 0x2f, 0x20, 0x33, 0x32, 0x29, 0x20, 0x25, 0x20
        /*00ad*/ 	.byte	0x34, 0x29, 0x20, 0x3d, 0x3d, 0x20, 0x28, 0x28, 0x28, 0x74, 0x6d, 0x65, 0x6d, 0x5f, 0x61, 0x64
        /*00bd*/ 	.byte	0x64, 0x72, 0x20, 0x3e, 0x3e, 0x20, 0x31, 0x36, 0x29, 0x20, 0x2f, 0x20, 0x33, 0x32, 0x29, 0x20
        /*00cd*/ 	.byte	0x25, 0x20, 0x34, 0x29, 0x00
	.type		__unnamed_1,@object
	.size		__unnamed_1,(__unnamed_2 - __unnamed_1)
__unnamed_1:
        /*00d2*/ 	.byte	0x61, 0x75, 0x74, 0x6f, 0x20, 0x63, 0x75, 0x74, 0x65, 0x3a, 0x3a, 0x61, 0x73, 0x5f, 0x70, 0x6f
        /* <DEDUP_REMOVED lines=24> */
        /*0262*/ 	.byte	0x43, 0x3c, 0x38, 0x31, 0x39, 0x32, 0x3e, 0x3e, 0x3e, 0x3e, 0x5d, 0x00
	.type		__unnamed_2,@object
	.size		__unnamed_2,(.L_2 - __unnamed_2)
__unnamed_2:
        /* <DEDUP_REMOVED lines=42> */
        /*050e*/ 	.byte	0x3e, 0x3e, 0x3e, 0x3e, 0x5d, 0x00
.L_2:


//--------------------- .nv.shared._ZN7cutlass13device_kernelINS_4gemm6kernel13GemmUniversalIN4cute5tupleIJiiiiEEENS1_10collective13CollectiveMmaINS1_35MainloopSm100TmaUmmaWarpSpecializedILi4ELi2ELi4ENS5_IJNS4_1CILi1EEESB_SB_EEEEENS5_IJNSA_ILi128EEENSA_ILi64EEENSA_ILi256EEEEEENS_12float_e4m3_tENS5_IJlSB_lEEESI_SJ_NS4_8TiledMMAINS4_8MMA_AtomIJNS4_10MMA_TraitsINS4_19SM100_MMA_F8F6F4_SSEJSI_SI_fSE_SF_NS4_17integral_constantINS4_4UMMA5MajorELSQ_0EEESR_NSO_INSP_7ScaleInELSS_0EEEST_EEEEEENS4_6LayoutISC_NS5_IJNSA_ILi0EEESX_SX_EEEEENS5_IJNS4_10UnderscoreES10_S10_EEEEENS4_13SM90_TMA_LOADENS4_14ComposedLayoutINS4_7SwizzleILi3ELi4ELi3EEENS4_18smem_ptr_flag_bitsILi8EEENSW_INS5_IJNSA_ILi8EEESE_EEENS5_IJSE_SB_EEEEEEEvNS4_8identityES13_S1D_vS1E_EENS_8epilogue10collective18CollectiveEpilogueINS1G_23Sm100TmaWarpSpecializedILi1ELi1ELi64ELb0ELb0EEEJSH_NS5_IJNSW_ISE_SB_EENSW_ISF_SB_EEEEESI_SJ_SI_SJ_NS1G_6fusion15FusionCallbacksIS1K_NS1O_17LinearCombinationISI_fSI_fLNS_15FloatRoundStyleE2EEESH_S1N_JEEENS4_5SM1004TMEM4LOAD26SM100_TMEM_LOAD_32dp32b64xES13_NS14_INS15_ILi2ELi4ELi3EEES18_NSW_INS5_IJS19_SF_EEENS5_IJSF_SB_EEEEEEENS4_39AutoVectorizingCopyWithAssumedAlignmentILi128EEENS4_14SM90_TMA_STOREES22_S24_S24_EEEvvEEEEvNT_6ParamsE --------------------------
	.section	.nv.shared._ZN7cutlass13device_kernelINS_4gemm6kernel13GemmUniversalIN4cute5tupleIJiiiiEEENS1_10collective13CollectiveMmaINS1_35MainloopSm100TmaUmmaWarpSpecializedILi4ELi2ELi4ENS5_IJNS4_1CILi1EEESB_SB_EEEEENS5_IJNSA_ILi128EEENSA_ILi64EEENSA_ILi256EEEEEENS_12float_e4m3_tENS5_IJlSB_lEEESI_SJ_NS4_8TiledMMAINS4_8MMA_AtomIJNS4_10MMA_TraitsINS4_19SM100_MMA_F8F6F4_SSEJSI_SI_fSE_SF_NS4_17integral_constantINS4_4UMMA5MajorELSQ_0EEESR_NSO_INSP_7ScaleInELSS_0EEEST_EEEEEENS4_6LayoutISC_NS5_IJNSA_ILi0EEESX_SX_EEEEENS5_IJNS4_10UnderscoreES10_S10_EEEEENS4_13SM90_TMA_LOADENS4_14ComposedLayoutINS4_7SwizzleILi3ELi4ELi3EEENS4_18smem_ptr_flag_bitsILi8EEENSW_INS5_IJNSA_ILi8EEESE_EEENS5_IJSE_SB_EEEEEEEvNS4_8identityES13_S1D_vS1E_EENS_8epilogue10collective18CollectiveEpilogueINS1G_23Sm100TmaWarpSpecializedILi1ELi1ELi64ELb0ELb0EEEJSH_NS5_IJNSW_ISE_SB_EENSW_ISF_SB_EEEEESI_SJ_SI_SJ_NS1G_6fusion15FusionCallbacksIS1K_NS1O_17LinearCombinationISI_fSI_fLNS_15FloatRoundStyleE2EEESH_S1N_JEEENS4_5SM1004TMEM4LOAD26SM100_TMEM_LOAD_32dp32b64xES13_NS14_INS15_ILi2ELi4ELi3EEES18_NSW_INS5_IJS19_SF_EEENS5_IJSF_SB_EEEEEEENS4_39AutoVectorizingCopyWithAssumedAlignmentILi128EEENS4_14SM90_TMA_STOREES22_S24_S24_EEEvvEEEEvNT_6ParamsE,"aw",@nobits
	.sectionflags	@""
	.align	16
	.zero		1024


//--------------------- .nv.shared.reserved.0     --------------------------
	.section	.nv.shared.reserved.0,"aw",@nobits
	.weak		__nv_reservedSMEM_offset_0_alias
	.size		__nv_reservedSMEM_offset_0_alias, 0, 64
	.other		__nv_reservedSMEM_offset_0_alias,@"STO_CUDA_RESERVED_SHARED STV_DEFAULT"
__nv_reservedSMEM_offset_0_alias:
	.zero		0
.nv.shared.reserved.0:
	.zero		64
	.weak		__nv_reservedSMEM_tcgen05_partition
	.type		__nv_reservedSMEM_tcgen05_partition,@object
	.size		__nv_reservedSMEM_tcgen05_partition,(.L_0 - __nv_reservedSMEM_tcgen05_partition)
__nv_reservedSMEM_tcgen05_partition:
	.zero		32
.L_0:


//--------------------- .nv.global                --------------------------
	.section	.nv.global,"aw",@nobits
.nv.global:
	.type		_ZN40_INTERNAL_6c73b8d1_4_k_cu_7b20caf4_238474cute1_E,@object
	.size		_ZN40_INTERNAL_6c73b8d1_4_k_cu_7b20caf4_238474cute1_E,(_ZN40_INTERNAL_6c73b8d1_4_k_cu_7b20caf4_238474cuda3std3__45__cpo6cbeginE - _ZN40_INTERNAL_6c73b8d1_4_k_cu_7b20caf4_238474cute1_E)
_ZN40_INTERNAL_6c73b8d1_4_k_cu_7b20caf4_238474cute1_E:
	.zero		1
	.type		_ZN40_INTERNAL_6c73b8d1_4_k_cu_7b20caf4_238474cuda3std3__45__cpo6cbeginE,@object
	.size		_ZN40_INTERNAL_6c73b8d1_4_k_cu_7b20caf4_238474cuda3std3__45__cpo6cbeginE,(_ZN40_INTERNAL_6c73b8d1_4_k_cu_7b20caf4_238474cuda3std3__48in_placeE - _ZN40_INTERNAL_6c73b8d1_4_k_cu_7b20caf4_238474cuda3std3__45__cpo6cbeginE)
_ZN40_INTERNAL_6c73b8d1_4_k_cu_7b20caf4_238474cuda3std3__45__cpo6cbeginE:
	.zero		1
	.type		_ZN40_INTERNAL_6c73b8d1_4_k_cu_7b20caf4_238474cuda3std3__48in_placeE,@object
	.size		_ZN40_INTERNAL_6c73b8d1_4_k_cu_7b20caf4_238474cuda3std3__48in_placeE,(_ZN40_INTERNAL_6c73b8d1_4_k_cu_7b20caf4_238474cuda3std6ranges3__45__cpo9iter_moveE - _ZN40_INTERNAL_6c73b8d1_4_k_cu_7b20caf4_238474cuda3std3__48in_placeE)
_ZN40_INTERNAL_6c73b8d1_4_k_cu_7b20caf4_238474cuda3std3__48in_placeE:
	.zero		1
	.type		_ZN40_INTERNAL_6c73b8d1_4_k_cu_7b20caf4_238474cuda3std6ranges3__45__cpo9iter_moveE,@object
	.size		_ZN40_INTERNAL_6c73b8d1_4_k_cu_7b20caf4_238474cuda3std6ranges3__45__cpo9iter_moveE,(_ZN40_INTERNAL_6c73b8d1_4_k_cu_7b20caf4_238474cuda3std3__45__cpo5beginE - _ZN40_INTERNAL_6c73b8d1_4_k_cu_7b20caf4_238474cuda3std6ranges3__45__cpo9iter_moveE)
_ZN40_INTERNAL_6c73b8d1_4_k_cu_7b20caf4_238474cuda3std6ranges3__45__cpo9iter_moveE:
	.zero		1
	.type		_ZN40_INTERNAL_6c73b8d1_4_k_cu_7b20caf4_238474cuda3std3__45__cpo5beginE,@object
	.size		_ZN40_INTERNAL_6c73b8d1_4_k_cu_7b20caf4_238474cuda3std3__45__cpo5beginE,(_ZN40_INTERNAL_6c73b8d1_4_k_cu_7b20caf4_238474cuda3std3__442_GLOBAL__N__6c73b8d1_4_k_cu_7b20caf4_238476ignoreE - _ZN40_INTERNAL_6c73b8d1_4_k_cu_7b20caf4_238474cuda3std3__45__cpo5beginE)
_ZN40_INTERNAL_6c73b8d1_4_k_cu_7b20caf4_238474cuda3std3__45__cpo5beginE:
	.zero		1
	.type		_ZN40_INTERNAL_6c73b8d1_4_k_cu_7b20caf4_238474cuda3std3__442_GLOBAL__N__6c73b8d1_4_k_cu_7b20caf4_238476ignoreE,@object
	.size		_ZN40_INTERNAL_6c73b8d1_4_k_cu_7b20caf4_238474cuda3std3__442_GLOBAL__N__6c73b8d1_4_k_cu_7b20caf4_238476ignoreE,(_ZN40_INTERNAL_6c73b8d1_4_k_cu_7b20caf4_238474cute7productE - _ZN40_INTERNAL_6c73b8d1_4_k_cu_7b20caf4_238474cuda3std3__442_GLOBAL__N__6c73b8d1_4_k_cu_7b20caf4_238476ignoreE)
_ZN40_INTERNAL_6c73b8d1_4_k_cu_7b20caf4_238474cuda3std3__442_GLOBAL__N__6c73b8d1_4_k_cu_7b20caf4_238476ignoreE:
	.zero		1
	.type		_ZN40_INTERNAL_6c73b8d1_4_k_cu_7b20caf4_238474cute7productE,@object
	.size		_ZN40_INTERNAL_6c73b8d1_4_k_cu_7b20caf4_238474cute7productE,(_ZN40_INTERNAL_6c73b8d1_4_k_cu_7b20caf4_238474cuda3std3__45__cpo3endE - _ZN40_INTERNAL_6c73b8d1_4_k_cu_7b20caf4_238474cute7productE)
_ZN40_INTERNAL_6c73b8d1_4_k_cu_7b20caf4_238474cute7productE:
	.zero		1
	.type		_ZN40_INTERNAL_6c73b8d1_4_k_cu_7b20caf4_238474cuda3std3__45__cpo3endE,@object
	.size		_ZN40_INTERNAL_6c73b8d1_4_k_cu_7b20caf4_238474cuda3std3__45__cpo3endE,(_ZN40_INTERNAL_6c73b8d1_4_k_cu_7b20caf4_238474cuda3std3__419piecewise_constructE - _ZN40_INTERNAL_6c73b8d1_4_k_cu_7b20caf4_238474cuda3std3__45__cpo3endE)
_ZN40_INTERNAL_6c73b8d1_4_k_cu_7b20caf4_238474cuda3std3__45__cpo3endE:
	.zero		1
	.type		_ZN40_INTERNAL_6c73b8d1_4_k_cu_7b20caf4_238474cuda3std3__419piecewise_constructE,@object
	.size		_ZN40_INTERNAL_6c73b8d1_4_k_cu_7b20caf4_238474cuda3std3__419piecewise_constructE,(_ZN40_INTERNAL_6c73b8d1_4_k_cu_7b20caf4_238474cuda3std3__45__cpo4cendE - _ZN40_INTERNAL_6c73b8d1_4_k_cu_7b20caf4_238474cuda3std3__419piecewise_constructE)
_ZN40_INTERNAL_6c73b8d1_4_k_cu_7b20caf4_238474cuda3std3__419piecewise_constructE:
	.zero		1
	.type		_ZN40_INTERNAL_6c73b8d1_4_k_cu_7b20caf4_238474cuda3std3__45__cpo4cendE,@object
	.size		_ZN40_INTERNAL_6c73b8d1_4_k_cu_7b20caf4_238474cuda3std3__45__cpo4cendE,(_ZN40_INTERNAL_6c73b8d1_4_k_cu_7b20caf4_238474cuda3std6ranges3__45__cpo4swapE - _ZN40_INTERNAL_6c73b8d1_4_k_cu_7b20caf4_238474cuda3std3__45__cpo4cendE)
_ZN40_INTERNAL_6c73b8d1_4_k_cu_7b20caf4_238474cuda3std3__45__cpo4cendE:
	.zero		1
	.type		_ZN40_INTERNAL_6c73b8d1_4_k_cu_7b20caf4_238474cuda3std6ranges3__45__cpo4swapE,@object
	.size		_ZN40_INTERNAL_6c73b8d1_4_k_cu_7b20caf4_238474cuda3std6ranges3__45__cpo4swapE,(.L_10 - _ZN40_INTERNAL_6c73b8d1_4_k_cu_7b20caf4_238474cuda3std6ranges3__45__cpo4swapE)
_ZN40_INTERNAL_6c73b8d1_4_k_cu_7b20caf4_238474cuda3std6ranges3__45__cpo4swapE:
	.zero		1
.L_10:


//--------------------- .nv.constant0._ZN7cutlass13device_kernelINS_4gemm6kernel13GemmUniversalIN4cute5tupleIJiiiiEEENS1_10collective13CollectiveMmaINS1_35MainloopSm100TmaUmmaWarpSpecializedILi4ELi2ELi4ENS5_IJNS4_1CILi1EEESB_SB_EEEEENS5_IJNSA_ILi128EEENSA_ILi64EEENSA_ILi256EEEEEENS_12float_e4m3_tENS5_IJlSB_lEEESI_SJ_NS4_8TiledMMAINS4_8MMA_AtomIJNS4_10MMA_TraitsINS4_19SM100_MMA_F8F6F4_SSEJSI_SI_fSE_SF_NS4_17integral_constantINS4_4UMMA5MajorELSQ_0EEESR_NSO_INSP_7ScaleInELSS_0EEEST_EEEEEENS4_6LayoutISC_NS5_IJNSA_ILi0EEESX_SX_EEEEENS5_IJNS4_10UnderscoreES10_S10_EEEEENS4_13SM90_TMA_LOADENS4_14ComposedLayoutINS4_7SwizzleILi3ELi4ELi3EEENS4_18smem_ptr_flag_bitsILi8EEENSW_INS5_IJNSA_ILi8EEESE_EEENS5_IJSE_SB_EEEEEEEvNS4_8identityES13_S1D_vS1E_EENS_8epilogue10collective18CollectiveEpilogueINS1G_23Sm100TmaWarpSpecializedILi1ELi1ELi64ELb0ELb0EEEJSH_NS5_IJNSW_ISE_SB_EENSW_ISF_SB_EEEEESI_SJ_SI_SJ_NS1G_6fusion15FusionCallbacksIS1K_NS1O_17LinearCombinationISI_fSI_fLNS_15FloatRoundStyleE2EEESH_S1N_JEEENS4_5SM1004TMEM4LOAD26SM100_TMEM_LOAD_32dp32b64xES13_NS14_INS15_ILi2ELi4ELi3EEES18_NSW_INS5_IJS19_SF_EEENS5_IJSF_SB_EEEEEEENS4_39AutoVectorizingCopyWithAssumedAlignmentILi128EEENS4_14SM90_TMA_STOREES22_S24_S24_EEEvvEEEEvNT_6ParamsE --------------------------
	.section	.nv.constant0._ZN7cutlass13device_kernelINS_4gemm6kernel13GemmUniversalIN4cute5tupleIJiiiiEEENS1_10collective13CollectiveMmaINS1_35MainloopSm100TmaUmmaWarpSpecializedILi4ELi2ELi4ENS5_IJNS4_1CILi1EEESB_SB_EEEEENS5_IJNSA_ILi128EEENSA_ILi64EEENSA_ILi256EEEEEENS_12float_e4m3_tENS5_IJlSB_lEEESI_SJ_NS4_8TiledMMAINS4_8MMA_AtomIJNS4_10MMA_TraitsINS4_19SM100_MMA_F8F6F4_SSEJSI_SI_fSE_SF_NS4_17integral_constantINS4_4UMMA5MajorELSQ_0EEESR_NSO_INSP_7ScaleInELSS_0EEEST_EEEEEENS4_6LayoutISC_NS5_IJNSA_ILi0EEESX_SX_EEEEENS5_IJNS4_10UnderscoreES10_S10_EEEEENS4_13SM90_TMA_LOADENS4_14ComposedLayoutINS4_7SwizzleILi3ELi4ELi3EEENS4_18smem_ptr_flag_bitsILi8EEENSW_INS5_IJNSA_ILi8EEESE_EEENS5_IJSE_SB_EEEEEEEvNS4_8identityES13_S1D_vS1E_EENS_8epilogue10collective18CollectiveEpilogueINS1G_23Sm100TmaWarpSpecializedILi1ELi1ELi64ELb0ELb0EEEJSH_NS5_IJNSW_ISE_SB_EENSW_ISF_SB_EEEEESI_SJ_SI_SJ_NS1G_6fusion15FusionCallbacksIS1K_NS1O_17LinearCombinationISI_fSI_fLNS_15FloatRoundStyleE2EEESH_S1N_JEEENS4_5SM1004TMEM4LOAD26SM100_TMEM_LOAD_32dp32b64xES13_NS14_INS15_ILi2ELi4ELi3EEES18_NSW_INS5_IJS19_SF_EEENS5_IJSF_SB_EEEEEEENS4_39AutoVectorizingCopyWithAssumedAlignmentILi128EEENS4_14SM90_TMA_STOREES22_S24_S24_EEEvvEEEEvNT_6ParamsE,"a",@progbits
	.sectionflags	@""
	.align	4
.nv.constant0._ZN7cutlass13device_kernelINS_4gemm6kernel13GemmUniversalIN4cute5tupleIJiiiiEEENS1_10collective13CollectiveMmaINS1_35MainloopSm100TmaUmmaWarpSpecializedILi4ELi2ELi4ENS5_IJNS4_1CILi1EEESB_SB_EEEEENS5_IJNSA_ILi128EEENSA_ILi64EEENSA_ILi256EEEEEENS_12float_e4m3_tENS5_IJlSB_lEEESI_SJ_NS4_8TiledMMAINS4_8MMA_AtomIJNS4_10MMA_TraitsINS4_19SM100_MMA_F8F6F4_SSEJSI_SI_fSE_SF_NS4_17integral_constantINS4_4UMMA5MajorELSQ_0EEESR_NSO_INSP_7ScaleInELSS_0EEEST_EEEEEENS4_6LayoutISC_NS5_IJNSA_ILi0EEESX_SX_EEEEENS5_IJNS4_10UnderscoreES10_S10_EEEEENS4_13SM90_TMA_LOADENS4_14ComposedLayoutINS4_7SwizzleILi3ELi4ELi3EEENS4_18smem_ptr_flag_bitsILi8EEENSW_INS5_IJNSA_ILi8EEESE_EEENS5_IJSE_SB_EEEEEEEvNS4_8identityES13_S1D_vS1E_EENS_8epilogue10collective18CollectiveEpilogueINS1G_23Sm100TmaWarpSpecializedILi1ELi1ELi64ELb0ELb0EEEJSH_NS5_IJNSW_ISE_SB_EENSW_ISF_SB_EEEEESI_SJ_SI_SJ_NS1G_6fusion15FusionCallbacksIS1K_NS1O_17LinearCombinationISI_fSI_fLNS_15FloatRoundStyleE2EEESH_S1N_JEEENS4_5SM1004TMEM4LOAD26SM100_TMEM_LOAD_32dp32b64xES13_NS14_INS15_ILi2ELi4ELi3EEES18_NSW_INS5_IJS19_SF_EEENS5_IJSF_SB_EEEEEEENS4_39AutoVectorizingCopyWithAssumedAlignmentILi128EEENS4_14SM90_TMA_STOREES22_S24_S24_EEEvvEEEEvNT_6ParamsE:
	.zero		2944


//--------------------- SYMBOLS --------------------------

	.type		.nv.reservedSmem.offset0,@object
	.size		.nv.reservedSmem.offset0,0x4
	.type		.nv.reservedSmem.cap,@object
	.size		.nv.reservedSmem.cap,0x4
	.type		__assertfail,@function
